//
// Generated by NVIDIA NVVM Compiler
//
// Compiler Build ID: CL-36424714
// Cuda compilation tools, release 13.0, V13.0.88
// Based on NVVM 20.0.0
//

.version 9.0
.target sm_100
.address_size 64

	// .globl	_Z5crackPiP4seedPKm

.visible .entry _Z5crackPiP4seedPKm(
	.param .u64 .ptr .align 1 _Z5crackPiP4seedPKm_param_0,
	.param .u64 .ptr .align 1 _Z5crackPiP4seedPKm_param_1,
	.param .u64 .ptr .align 1 _Z5crackPiP4seedPKm_param_2
)
.maxntid 256
.minnctapersm 2
{
	.local .align 16 .b8 	__local_depot0[1024];
	.reg .b64 	%SP;
	.reg .b64 	%SPL;
	.reg .pred 	%p<38>;
	.reg .b16 	%rs<81>;
	.reg .b32 	%r<79>;
	.reg .b64 	%rd<91>;

	mov.u64 	%SPL, __local_depot0;
	ld.param.u64 	%rd24, [_Z5crackPiP4seedPKm_param_0];
	ld.param.u64 	%rd25, [_Z5crackPiP4seedPKm_param_1];
	ld.param.u64 	%rd26, [_Z5crackPiP4seedPKm_param_2];
	cvta.to.global.u64 	%rd27, %rd26;
	add.u64 	%rd1, %SPL, 0;
	mov.u32 	%r21, %ctaid.x;
	mov.u32 	%r22, %ntid.x;
	mov.u32 	%r23, %tid.x;
	mad.lo.s32 	%r24, %r21, %r22, %r23;
	mul.wide.s32 	%rd29, %r24, 8;
	add.s64 	%rd30, %rd27, %rd29;
	ld.global.u64 	%rd2, [%rd30];
	mov.b32 	%r25, 1061109567;
	st.local.v4.b32 	[%rd1], {%r25, %r25, %r25, %r25};
	st.local.v4.b32 	[%rd1+16], {%r25, %r25, %r25, %r25};
	st.local.v4.b32 	[%rd1+32], {%r25, %r25, %r25, %r25};
	st.local.v4.b32 	[%rd1+48], {%r25, %r25, %r25, %r25};
	st.local.v4.b32 	[%rd1+64], {%r25, %r25, %r25, %r25};
	st.local.v4.b32 	[%rd1+80], {%r25, %r25, %r25, %r25};
	st.local.v4.b32 	[%rd1+96], {%r25, %r25, %r25, %r25};
	st.local.v4.b32 	[%rd1+112], {%r25, %r25, %r25, %r25};
	st.local.v4.b32 	[%rd1+128], {%r25, %r25, %r25, %r25};
	st.local.v4.b32 	[%rd1+144], {%r25, %r25, %r25, %r25};
	st.local.v4.b32 	[%rd1+160], {%r25, %r25, %r25, %r25};
	st.local.v4.b32 	[%rd1+176], {%r25, %r25, %r25, %r25};
	st.local.v4.b32 	[%rd1+192], {%r25, %r25, %r25, %r25};
	st.local.v4.b32 	[%rd1+208], {%r25, %r25, %r25, %r25};
	st.local.v4.b32 	[%rd1+224], {%r25, %r25, %r25, %r25};
	st.local.v4.b32 	[%rd1+240], {%r25, %r25, %r25, %r25};
	st.local.v4.b32 	[%rd1+256], {%r25, %r25, %r25, %r25};
	st.local.v4.b32 	[%rd1+272], {%r25, %r25, %r25, %r25};
	st.local.v4.b32 	[%rd1+288], {%r25, %r25, %r25, %r25};
	st.local.v4.b32 	[%rd1+304], {%r25, %r25, %r25, %r25};
	st.local.v4.b32 	[%rd1+320], {%r25, %r25, %r25, %r25};
	st.local.v4.b32 	[%rd1+336], {%r25, %r25, %r25, %r25};
	st.local.v4.b32 	[%rd1+352], {%r25, %r25, %r25, %r25};
	st.local.v4.b32 	[%rd1+368], {%r25, %r25, %r25, %r25};
	st.local.v4.b32 	[%rd1+384], {%r25, %r25, %r25, %r25};
	st.local.v4.b32 	[%rd1+400], {%r25, %r25, %r25, %r25};
	st.local.v4.b32 	[%rd1+416], {%r25, %r25, %r25, %r25};
	st.local.v4.b32 	[%rd1+432], {%r25, %r25, %r25, %r25};
	st.local.v4.b32 	[%rd1+448], {%r25, %r25, %r25, %r25};
	st.local.v4.b32 	[%rd1+464], {%r25, %r25, %r25, %r25};
	st.local.v4.b32 	[%rd1+480], {%r25, %r25, %r25, %r25};
	st.local.v4.b32 	[%rd1+496], {%r25, %r25, %r25, %r25};
	st.local.v4.b32 	[%rd1+512], {%r25, %r25, %r25, %r25};
	st.local.v4.b32 	[%rd1+528], {%r25, %r25, %r25, %r25};
	st.local.v4.b32 	[%rd1+544], {%r25, %r25, %r25, %r25};
	st.local.v4.b32 	[%rd1+560], {%r25, %r25, %r25, %r25};
	st.local.v4.b32 	[%rd1+576], {%r25, %r25, %r25, %r25};
	st.local.v4.b32 	[%rd1+592], {%r25, %r25, %r25, %r25};
	st.local.v4.b32 	[%rd1+608], {%r25, %r25, %r25, %r25};
	st.local.v4.b32 	[%rd1+624], {%r25, %r25, %r25, %r25};
	st.local.v4.b32 	[%rd1+640], {%r25, %r25, %r25, %r25};
	st.local.v4.b32 	[%rd1+656], {%r25, %r25, %r25, %r25};
	st.local.v4.b32 	[%rd1+672], {%r25, %r25, %r25, %r25};
	st.local.v4.b32 	[%rd1+688], {%r25, %r25, %r25, %r25};
	st.local.v4.b32 	[%rd1+704], {%r25, %r25, %r25, %r25};
	st.local.v4.b32 	[%rd1+720], {%r25, %r25, %r25, %r25};
	st.local.v4.b32 	[%rd1+736], {%r25, %r25, %r25, %r25};
	st.local.v4.b32 	[%rd1+752], {%r25, %r25, %r25, %r25};
	st.local.v4.b32 	[%rd1+768], {%r25, %r25, %r25, %r25};
	st.local.v4.b32 	[%rd1+784], {%r25, %r25, %r25, %r25};
	st.local.v4.b32 	[%rd1+800], {%r25, %r25, %r25, %r25};
	st.local.v4.b32 	[%rd1+816], {%r25, %r25, %r25, %r25};
	st.local.v4.b32 	[%rd1+832], {%r25, %r25, %r25, %r25};
	st.local.v4.b32 	[%rd1+848], {%r25, %r25, %r25, %r25};
	st.local.v4.b32 	[%rd1+864], {%r25, %r25, %r25, %r25};
	st.local.v4.b32 	[%rd1+880], {%r25, %r25, %r25, %r25};
	st.local.v4.b32 	[%rd1+896], {%r25, %r25, %r25, %r25};
	st.local.v4.b32 	[%rd1+912], {%r25, %r25, %r25, %r25};
	st.local.v4.b32 	[%rd1+928], {%r25, %r25, %r25, %r25};
	st.local.v4.b32 	[%rd1+944], {%r25, %r25, %r25, %r25};
	st.local.v4.b32 	[%rd1+960], {%r25, %r25, %r25, %r25};
	st.local.v4.b32 	[%rd1+976], {%r25, %r25, %r25, %r25};
	st.local.v4.b32 	[%rd1+992], {%r25, %r25, %r25, %r25};
	st.local.v4.b32 	[%rd1+1008], {%r25, %r25, %r25, %r25};
	mov.b16 	%rs62, 0;
	mov.b16 	%rs61, 63;
	mov.u16 	%rs79, %rs62;
	mov.u64 	%rd90, %rd2;
	bra.uni 	$L__BB0_2;
$L__BB0_1:
	add.s16 	%rs62, %rs62, 1;
	setp.eq.s16 	%p37, %rs62, 10;
	@%p37 bra 	$L__BB0_34;
$L__BB0_2:
	cvt.u64.u16 	%rd31, %rs61;
	cvt.s64.s8 	%rd32, %rd31;
	sub.s64 	%rd33, 73, %rd32;
	sub.s16 	%rs46, 10, %rs62;
	mul.lo.s16 	%rs47, %rs46, 9;
	cvt.u64.u16 	%rd34, %rs47;
	setp.gt.u64 	%p1, %rd33, %rd34;
	@%p1 bra 	$L__BB0_34;
	mad.lo.s64 	%rd35, %rd90, 25214903917, 11;
	shr.u64 	%rd36, %rd35, 44;
	cvt.u32.u64 	%r26, %rd36;
	and.b32  	%r1, %r26, 15;
	mad.lo.s64 	%rd4, %rd90, 8602081037417187945, 277363943098;
	and.b64  	%rd90, %rd4, 281474976710655;
	shr.u64 	%rd37, %rd90, 44;
	cvt.u16.u64 	%rs48, %rd37;
	add.s16 	%rs7, %rs48, 8;
	shl.b16 	%rs49, %rs7, 5;
	cvt.u64.u16 	%rd38, %rs49;
	and.b64  	%rd39, %rd36, 15;
	or.b64  	%rd40, %rd39, %rd38;
	add.s64 	%rd41, %rd1, %rd40;
	ld.local.s8 	%rs50, [%rd41+8];
	shl.b16 	%rs51, %rs50, 1;
	add.s16 	%rs8, %rs51, 2;
	or.b16  	%rs9, %rs51, 1;
	and.b16  	%rs52, %rs8, %rs9;
	setp.eq.s16 	%p2, %rs52, 0;
	@%p2 bra 	$L__BB0_35;
	cvt.s32.s16 	%r2, %rs8;
	cvt.s32.s16 	%r3, %rs9;
$L__BB0_5:
	mad.lo.s64 	%rd42, %rd90, 25214903917, 11;
	and.b64  	%rd90, %rd42, 281474976710655;
	shr.u64 	%rd43, %rd90, 17;
	cvt.u32.u64 	%r27, %rd43;
	rem.s32 	%r77, %r27, %r2;
	sub.s32 	%r28, %r3, %r77;
	add.s32 	%r29, %r28, %r27;
	setp.lt.s32 	%p3, %r29, 0;
	@%p3 bra 	$L__BB0_5;
$L__BB0_6:
	cvt.u32.u16 	%r7, %rs7;
	add.s32 	%r8, %r1, 8;
	mov.b16 	%rs66, 0;
$L__BB0_7:
	mad.lo.s64 	%rd49, %rd90, 25214903917, 11;
	shr.u64 	%rd50, %rd49, 45;
	cvt.u32.u64 	%r30, %rd50;
	and.b32  	%r31, %r30, 7;
	add.s32 	%r32, %r31, %r8;
	mad.lo.s64 	%rd51, %rd90, 8602081037417187945, 277363943098;
	shr.u64 	%rd52, %rd51, 45;
	cvt.u32.u64 	%r33, %rd52;
	and.b32  	%r34, %r33, 7;
	sub.s32 	%r35, %r32, %r34;
	cvt.u16.u32 	%rs14, %r35;
	mad.lo.s64 	%rd53, %rd90, 2360119957213856949, 2389171320405252413;
	shr.u64 	%rd54, %rd53, 46;
	cvt.u32.u64 	%r36, %rd54;
	and.b32  	%r37, %r36, 3;
	add.s32 	%r38, %r37, %r77;
	mad.lo.s64 	%rd55, %rd90, 5985058416696778513, -8542997297661424380;
	shr.u64 	%rd56, %rd55, 46;
	cvt.u32.u64 	%r39, %rd56;
	and.b32  	%r40, %r39, 3;
	sub.s32 	%r9, %r38, %r40;
	mad.lo.s64 	%rd57, %rd90, 8899233814207381565, 1952413064874484415;
	shr.u64 	%rd58, %rd57, 45;
	cvt.u32.u64 	%r41, %rd58;
	and.b32  	%r42, %r41, 7;
	add.s32 	%r43, %r42, %r7;
	mad.lo.s64 	%rd11, %rd90, 3291645168302270457, 7610264652607923550;
	and.b64  	%rd90, %rd11, 281474976710655;
	shr.u64 	%rd59, %rd90, 45;
	cvt.u32.u64 	%r44, %rd59;
	sub.s32 	%r45, %r43, %r44;
	cvt.u16.u32 	%rs15, %r45;
	shl.b32 	%r46, %r45, 5;
	add.s32 	%r10, %r46, %r35;
	cvt.u16.u32 	%rs16, %r10;
	cvt.s32.s16 	%r11, %r9;
	cvt.u64.u32 	%rd60, %r10;
	add.s64 	%rd13, %rd1, %rd60;
	ld.local.s8 	%rs74, [%rd13];
	cvt.s32.s16 	%r12, %rs74;
	setp.le.s32 	%p4, %r11, %r12;
	and.b32  	%r13, %r9, 32768;
	setp.eq.s32 	%p5, %r13, 0;
	and.pred  	%p6, %p5, %p4;
	@%p6 bra 	$L__BB0_31;
	mad.lo.s64 	%rd14, %rd11, 25214903917, 11;
	and.b64  	%rd90, %rd14, 281474976710655;
	shr.u64 	%rd61, %rd90, 17;
	cvt.u32.u64 	%r47, %rd61;
	mul.hi.u32 	%r48, %r47, 1431655766;
	mul.lo.s32 	%r49, %r48, 3;
	sub.s32 	%r14, %r47, %r49;
	cvt.u16.u32 	%rs54, %r14;
	add.s16 	%rs18, %rs54, 1;
	cvt.u32.u16 	%r15, %rs18;
	and.b32  	%r50, %r14, %r15;
	setp.eq.s32 	%p7, %r50, 0;
	@%p7 bra 	$L__BB0_9;
	bra.uni 	$L__BB0_10;
$L__BB0_9:
	mad.lo.s64 	%rd64, %rd14, 25214903917, 11;
	and.b64  	%rd90, %rd64, 281474976710655;
	cvt.u64.u16 	%rd65, %rs18;
	shr.u64 	%rd66, %rd90, 17;
	mul.lo.s64 	%rd67, %rd66, %rd65;
	shr.u64 	%rd68, %rd67, 31;
	cvt.u32.u64 	%r78, %rd68;
	bra.uni 	$L__BB0_11;
$L__BB0_10:
	mad.lo.s64 	%rd62, %rd90, 25214903917, 11;
	and.b64  	%rd90, %rd62, 281474976710655;
	shr.u64 	%rd63, %rd90, 17;
	cvt.u32.u64 	%r51, %rd63;
	rem.u32 	%r78, %r51, %r15;
	sub.s32 	%r52, %r14, %r78;
	add.s32 	%r53, %r52, %r51;
	setp.lt.s32 	%p8, %r53, 0;
	@%p8 bra 	$L__BB0_10;
$L__BB0_11:
	add.s32 	%r54, %r11, -1;
	setp.ne.s32 	%p9, %r13, 0;
	and.b32  	%r19, %r9, 32767;
	add.s32 	%r55, %r10, -32;
	cvt.u64.u32 	%rd70, %r55;
	add.s64 	%rd21, %rd1, %rd70;
	add.s32 	%r56, %r10, -1;
	cvt.u64.u32 	%rd71, %r56;
	add.s64 	%rd22, %rd1, %rd71;
	setp.gt.s32 	%p10, %r54, %r12;
	or.pred  	%p11, %p9, %p10;
	@%p11 bra 	$L__BB0_17;
	ld.local.s8 	%r57, [%rd13+1];
	setp.le.s32 	%p12, %r19, %r57;
	@%p12 bra 	$L__BB0_17;
	ld.local.s8 	%r58, [%rd21];
	setp.le.s32 	%p13, %r19, %r58;
	@%p13 bra 	$L__BB0_17;
	ld.local.s8 	%r59, [%rd22];
	setp.le.s32 	%p14, %r19, %r59;
	@%p14 bra 	$L__BB0_17;
	ld.local.s8 	%r60, [%rd13+32];
	setp.le.s32 	%p15, %r19, %r60;
	@%p15 bra 	$L__BB0_17;
	add.s16 	%rs19, %rs74, 1;
	st.local.u8 	[%rd13], %rs19;
	cvt.u64.u16 	%rd72, %rs79;
	add.s64 	%rd73, %rd1, %rd72;
	ld.local.s8 	%rs55, [%rd73];
	setp.gt.s16 	%p16, %rs55, %rs74;
	selp.b16 	%rs78, %rs78, %rs14, %p16;
	selp.b16 	%rs79, %rs79, %rs16, %p16;
	selp.b16 	%rs80, %rs80, %rs15, %p16;
	mov.u16 	%rs74, %rs19;
$L__BB0_17:
	setp.eq.s32 	%p17, %r78, 0;
	@%p17 bra 	$L__BB0_31;
	setp.ne.s32 	%p18, %r13, 0;
	cvt.u32.u16 	%r61, %rs74;
	cvt.s32.s8 	%r62, %r61;
	setp.gt.s32 	%p19, %r11, %r62;
	or.pred  	%p20, %p18, %p19;
	@%p20 bra 	$L__BB0_24;
	ld.local.s8 	%r63, [%rd13+1];
	setp.lt.s32 	%p21, %r19, %r63;
	@%p21 bra 	$L__BB0_24;
	ld.local.s8 	%r64, [%rd21];
	setp.lt.s32 	%p22, %r19, %r64;
	@%p22 bra 	$L__BB0_24;
	ld.local.s8 	%r65, [%rd22];
	setp.lt.s32 	%p23, %r19, %r65;
	@%p23 bra 	$L__BB0_24;
	ld.local.s8 	%r66, [%rd13+32];
	setp.lt.s32 	%p24, %r19, %r66;
	@%p24 bra 	$L__BB0_24;
	cvt.s16.s8 	%rs56, %rs74;
	add.s16 	%rs74, %rs74, 1;
	st.local.u8 	[%rd13], %rs74;
	cvt.u64.u16 	%rd74, %rs79;
	add.s64 	%rd75, %rd1, %rd74;
	ld.local.s8 	%rs57, [%rd75];
	setp.gt.s16 	%p25, %rs57, %rs56;
	selp.b16 	%rs78, %rs78, %rs14, %p25;
	selp.b16 	%rs79, %rs79, %rs16, %p25;
	selp.b16 	%rs80, %rs80, %rs15, %p25;
$L__BB0_24:
	setp.eq.s32 	%p26, %r78, 1;
	@%p26 bra 	$L__BB0_31;
	setp.ne.s32 	%p27, %r13, 0;
	cvt.u32.u16 	%r67, %rs74;
	cvt.s32.s8 	%r68, %r67;
	setp.ge.s32 	%p28, %r11, %r68;
	or.pred  	%p29, %p27, %p28;
	@%p29 bra 	$L__BB0_31;
	add.s32 	%r20, %r19, 2;
	ld.local.s8 	%r69, [%rd13+1];
	setp.le.s32 	%p30, %r20, %r69;
	@%p30 bra 	$L__BB0_31;
	ld.local.s8 	%r70, [%rd21];
	setp.le.s32 	%p31, %r20, %r70;
	@%p31 bra 	$L__BB0_31;
	ld.local.s8 	%r71, [%rd22];
	setp.le.s32 	%p32, %r20, %r71;
	@%p32 bra 	$L__BB0_31;
	ld.local.s8 	%r72, [%rd13+32];
	setp.le.s32 	%p33, %r20, %r72;
	@%p33 bra 	$L__BB0_31;
	cvt.s16.s8 	%rs58, %rs74;
	add.s16 	%rs59, %rs74, 1;
	st.local.u8 	[%rd13], %rs59;
	cvt.u64.u16 	%rd76, %rs79;
	add.s64 	%rd77, %rd1, %rd76;
	ld.local.s8 	%rs60, [%rd77];
	setp.gt.s16 	%p34, %rs60, %rs58;
	selp.b16 	%rs78, %rs78, %rs14, %p34;
	selp.b16 	%rs79, %rs79, %rs16, %p34;
	selp.b16 	%rs80, %rs80, %rs15, %p34;
$L__BB0_31:
	add.s16 	%rs66, %rs66, 1;
	setp.ne.s16 	%p35, %rs66, 10;
	@%p35 bra 	$L__BB0_7;
	cvt.u64.u16 	%rd78, %rs79;
	add.s64 	%rd79, %rd1, %rd78;
	ld.local.s8 	%rs61, [%rd79];
	setp.lt.s16 	%p36, %rs61, 73;
	@%p36 bra 	$L__BB0_1;
	cvt.s32.s16 	%r73, %rs61;
	add.s32 	%r74, %r73, -63;
	cvta.to.global.u64 	%rd80, %rd24;
	atom.global.add.u32 	%r75, [%rd80], 1;
	cvta.to.global.u64 	%rd81, %rd25;
	mul.wide.s32 	%rd82, %r75, 16;
	add.s64 	%rd83, %rd81, %rd82;
	st.global.u64 	[%rd83], %rd2;
	mov.b32 	%r76, {%rs78, %rs80};
	st.global.u32 	[%rd83+8], %r76;
	st.global.u32 	[%rd83+12], %r74;
$L__BB0_34:
	ret;
$L__BB0_35:
	mad.lo.s64 	%rd44, %rd4, 25214903917, 11;
	and.b64  	%rd90, %rd44, 281474976710655;
	cvt.s64.s16 	%rd45, %rs8;
	shr.u64 	%rd46, %rd90, 17;
	mul.lo.s64 	%rd47, %rd46, %rd45;
	shr.u64 	%rd48, %rd47, 31;
	cvt.u32.u64 	%r77, %rd48;
	bra.uni 	$L__BB0_6;

}


// ===== COMPILED SASS (sm_100) =====

	.target	sm_100

	.elftype	@"ET_EXEC"


//--------------------- .note.nv.tkinfo           --------------------------
	.section	.note.nv.tkinfo,"",@"SHT_NOTE"
	.sectionflags	@"SHF_NOTE_NV_TKINFO"
	.tkinfo
        /*0018*/ 	.word	0x00000002
        /*0030*/ 	.string	""
        /*0030*/ 	.string	"ptxas"
        /*0030*/ 	.string	"Cuda compilation tools, release 13.0, V13.0.88"
        /*0030*/ 	.string	"Build cuda_13.0.r13.0/compiler.36424714_0"
        /*0030*/ 	.string	"-arch sm_100 -m 64 "



//--------------------- .note.nv.cuinfo           --------------------------
	.section	.note.nv.cuinfo,"",@"SHT_NOTE"
	.sectionflags	@"SHF_NOTE_NV_CUINFO"
        /*0018*/ 	.short	0x0002
        /*001a*/ 	.short	0x0064
        /*001c*/ 	.short	0x0082
	.zero		2


//--------------------- .nv.info                  --------------------------
	.section	.nv.info,"",@"SHT_CUDA_INFO"
	.align	4


	//----- nvinfo : EIATTR_REGCOUNT
	.align		4
        /*0000*/ 	.byte	0x04, 0x2f
        /*0002*/ 	.short	(.L_1 - .L_0)
	.align		4
.L_0:
        /*0004*/ 	.word	index@(_Z5crackPiP4seedPKm)
        /*0008*/ 	.word	0x00000020


	//----- nvinfo : EIATTR_FRAME_SIZE
	.align		4
.L_1:
        /*000c*/ 	.byte	0x04, 0x11
        /*000e*/ 	.short	(.L_3 - .L_2)
	.align		4
.L_2:
        /*0010*/ 	.word	index@(_Z5crackPiP4seedPKm)
        /*0014*/ 	.word	0x00000400


	//----- nvinfo : EIATTR_MIN_STACK_SIZE
	.align		4
.L_3:
        /*0018*/ 	.byte	0x04, 0x12
        /*001a*/ 	.short	(.L_5 - .L_4)
	.align		4
.L_4:
        /*001c*/ 	.word	index@(_Z5crackPiP4seedPKm)
        /*0020*/ 	.word	0x00000400
.L_5:


//--------------------- .nv.compat                --------------------------
	.section	.nv.compat,"",@"SHT_CUDA_COMPAT_INFO"
	.align	4
        /*0000*/ 	.byte	0x02, 0x09, 0x00, 0x00, 0x02, 0x02, 0x01, 0x00, 0x02, 0x05, 0x05, 0x00, 0x03, 0x07, 0x01, 0x01
        /*0010*/ 	.byte	0x02, 0x03, 0x00, 0x00, 0x02, 0x06, 0x01, 0x00, 0x04, 0x0b, 0x08, 0x00, 0x09, 0x00, 0x00, 0x00
        /*0020*/ 	.byte	0x00, 0x00, 0x00, 0x00


//--------------------- .nv.info._Z5crackPiP4seedPKm --------------------------
	.section	.nv.info._Z5crackPiP4seedPKm,"",@"SHT_CUDA_INFO"
	.sectionflags	@""
	.align	4


	//----- nvinfo : EIATTR_CUDA_API_VERSION
	.align		4
        /*0000*/ 	.byte	0x04, 0x37
        /*0002*/ 	.short	(.L_7 - .L_6)
.L_6:
        /*0004*/ 	.word	0x00000082


	//----- nvinfo : EIATTR_KPARAM_INFO
	.align		4
.L_7:
        /*0008*/ 	.byte	0x04, 0x17
        /*000a*/ 	.short	(.L_9 - .L_8)
.L_8:
        /*000c*/ 	.word	0x00000000
        /*0010*/ 	.short	0x0002
        /*0012*/ 	.short	0x0010
        /*0014*/ 	.byte	0x00, 0xf5, 0x21, 0x00


	//----- nvinfo : EIATTR_KPARAM_INFO
	.align		4
.L_9:
        /*0018*/ 	.byte	0x04, 0x17
        /*001a*/ 	.short	(.L_11 - .L_10)
.L_10:
        /*001c*/ 	.word	0x00000000
        /*0020*/ 	.short	0x0001
        /*0022*/ 	.short	0x0008
        /*0024*/ 	.byte	0x00, 0xf5, 0x21, 0x00


	//----- nvinfo : EIATTR_KPARAM_INFO
	.align		4
.L_11:
        /*0028*/ 	.byte	0x04, 0x17
        /*002a*/ 	.short	(.L_13 - .L_12)
.L_12:
        /*002c*/ 	.word	0x00000000
        /*0030*/ 	.short	0x0000
        /*0032*/ 	.short	0x0000
        /*0034*/ 	.byte	0x00, 0xf5, 0x21, 0x00


	//----- nvinfo : EIATTR_SPARSE_MMA_MASK
	.align		4
.L_13:
        /*0038*/ 	.byte	0x03, 0x50
        /*003a*/ 	.short	0x0000


	//----- nvinfo : EIATTR_MAXREG_COUNT
	.align		4
        /*003c*/ 	.byte	0x03, 0x1b
        /*003e*/ 	.short	0x0080


	//----- nvinfo : EIATTR_MERCURY_ISA_VERSION
	.align		4
        /*0040*/ 	.byte	0x03, 0x5f
        /*0042*/ 	.short	0x0101


	//----- nvinfo : EIATTR_INT_WARP_WIDE_INSTR_OFFSETS
	.align		4
        /*0044*/ 	.byte	0x04, 0x31
        /*0046*/ 	.short	(.L_15 - .L_14)


	//   ....[0]....
.L_14:
        /*0048*/ 	.word	0x000019f0


	//   ....[1]....
        /*004c*/ 	.word	0x00001ab0


	//----- nvinfo : EIATTR_VRC_CTA_INIT_COUNT
	.align		4
.L_15:
        /*0050*/ 	.byte	0x02, 0x4a
	.zero		1
	.zero		1


	//----- nvinfo : EIATTR_EXIT_INSTR_OFFSETS
	.align		4
        /*0054*/ 	.byte	0x04, 0x1c
        /*0056*/ 	.short	(.L_17 - .L_16)


	//   ....[0]....
.L_16:
        /*0058*/ 	.word	0x000018d0


	//   ....[1]....
        /*005c*/ 	.word	0x000019d0


	//   ....[2]....
        /*0060*/ 	.word	0x00001b00


	//----- nvinfo : EIATTR_MAX_THREADS
	.align		4
.L_17:
        /*0064*/ 	.byte	0x04, 0x05
        /*0066*/ 	.short	(.L_19 - .L_18)
.L_18:
        /*0068*/ 	.word	0x00000100
        /*006c*/ 	.word	0x00000001
        /*0070*/ 	.word	0x00000001


	//----- nvinfo : EIATTR_CRS_STACK_SIZE
	.align		4
.L_19:
        /*0074*/ 	.byte	0x04, 0x1e
        /*0076*/ 	.short	(.L_21 - .L_20)
.L_20:
        /*0078*/ 	.word	0x00000000


	//----- nvinfo : EIATTR_CBANK_PARAM_SIZE
	.align		4
.L_21:
        /*007c*/ 	.byte	0x03, 0x19
        /*007e*/ 	.short	0x0018


	//----- nvinfo : EIATTR_PARAM_CBANK
	.align		4
        /*0080*/ 	.byte	0x04, 0x0a
        /*0082*/ 	.short	(.L_23 - .L_22)
	.align		4
.L_22:
        /*0084*/ 	.word	index@(.nv.constant0._Z5crackPiP4seedPKm)
        /*0088*/ 	.short	0x0380
        /*008a*/ 	.short	0x0018


	//----- nvinfo : EIATTR_SW_WAR
	.align		4
.L_23:
        /*008c*/ 	.byte	0x04, 0x36
        /*008e*/ 	.short	(.L_25 - .L_24)
.L_24:
        /*0090*/ 	.word	0x00000008
.L_25:


//--------------------- .nv.callgraph             --------------------------
	.section	.nv.callgraph,"",@"SHT_CUDA_CALLGRAPH"
	.align	4
	.sectionentsize	8
	.align		4
        /*0000*/ 	.word	0x00000000
	.align		4
        /*0004*/ 	.word	0xffffffff
	.align		4
        /*0008*/ 	.word	0x00000000
	.align		4
        /*000c*/ 	.word	0xfffffffe
	.align		4
        /*0010*/ 	.word	0x00000000
	.align		4
        /*0014*/ 	.word	0xfffffffd
	.align		4
        /*0018*/ 	.word	0x00000000
	.align		4
        /*001c*/ 	.word	0xfffffffc


//--------------------- .text._Z5crackPiP4seedPKm --------------------------
	.section	.text._Z5crackPiP4seedPKm,"ax",@progbits
	.align	128
        .global         _Z5crackPiP4seedPKm
        .type           _Z5crackPiP4seedPKm,@function
        .size           _Z5crackPiP4seedPKm,(.L_x_20 - _Z5crackPiP4seedPKm)
        .other          _Z5crackPiP4seedPKm,@"STO_CUDA_ENTRY STV_DEFAULT"
_Z5crackPiP4seedPKm:
.text._Z5crackPiP4seedPKm:
[----:B------:R-:W0:Y:S01]  /*0000*/  LDC R1, c[0x0][0x37c] ;  /* 0x0000df00ff017b82 */ /* 0x000e220000000800 */
[----:B------:R-:W1:Y:S07]  /*0010*/  S2R R0, SR_TID.X ;  /* 0x0000000000007919 */ /* 0x000e6e0000002100 */
[----:B------:R-:W1:Y:S01]  /*0020*/  S2UR UR6, SR_CTAID.X ;  /* 0x00000000000679c3 */ /* 0x000e620000002500 */
[----:B------:R-:W2:Y:S01]  /*0030*/  LDCU.64 UR4, c[0x0][0x358] ;  /* 0x00006b00ff0477ac */ /* 0x000ea20008000a00 */
[----:B0-----:R-:W-:-:S06]  /*0040*/  VIADD R1, R1, 0xfffffc00 ;  /* 0xfffffc0001017836 */ /* 0x001fcc0000000000 */
[----:B------:R-:W1:Y:S08]  /*0050*/  LDC R3, c[0x0][0x360] ;  /* 0x0000d800ff037b82 */ /* 0x000e700000000800 */
[----:B------:R-:W0:Y:S01]  /*0060*/  LDC.64 R28, c[0x0][0x390] ;  /* 0x0000e400ff1c7b82 */ /* 0x000e220000000a00 */
[----:B-1----:R-:W-:-:S04]  /*0070*/  IMAD R3, R3, UR6, R0 ;  /* 0x0000000603037c24 */ /* 0x002fc8000f8e0200 */
[----:B0-----:R-:W-:-:S06]  /*0080*/  IMAD.WIDE R28, R3, 0x8, R28 ;  /* 0x00000008031c7825 */ /* 0x001fcc00078e021c */
[----:B--2---:R-:W2:Y:S01]  /*0090*/  LDG.E.64 R28, desc[UR4][R28.64] ;  /* 0x000000041c1c7981 */ /* 0x004ea2000c1e1b00 */
[----:B------:R-:W-:Y:S01]  /*00a0*/  IMAD.MOV.U32 R8, RZ, RZ, 0x3f3f3f3f ;  /* 0x3f3f3f3fff087424 */ /* 0x000fe200078e00ff */
[----:B------:R-:W-:Y:S01]  /*00b0*/  PRMT R0, RZ, 0x7610, R0 ;  /* 0x00007610ff007816 */ /* 0x000fe20000000000 */
[----:B------:R-:W-:Y:S01]  /*00c0*/  IMAD.MOV.U32 R9, RZ, RZ, 0x3f3f3f3f ;  /* 0x3f3f3f3fff097424 */ /* 0x000fe200078e00ff */
[----:B------:R-:W-:Y:S01]  /*00d0*/  PRMT R2, RZ, 0x7610, R2 ;  /* 0x00007610ff027816 */ /* 0x000fe20000000002 */
[----:B------:R-:W-:Y:S02]  /*00e0*/  IMAD.MOV.U32 R10, RZ, RZ, 0x3f3f3f3f ;  /* 0x3f3f3f3fff0a7424 */ /* 0x000fe400078e00ff */
[----:B------:R-:W-:-:S05]  /*00f0*/  IMAD.MOV.U32 R11, RZ, RZ, 0x3f3f3f3f ;  /* 0x3f3f3f3fff0b7424 */ /* 0x000fca00078e00ff */
[----:B------:R0:W-:Y:S04]  /*0100*/  STL.128 [R1], R8 ;  /* 0x0000000801007387 */ /* 0x0001e80000100c00 */
[----:B------:R0:W-:Y:S04]  /*0110*/  STL.128 [R1+0x10], R8 ;  /* 0x0000100801007387 */ /* 0x0001e80000100c00 */
        /* <DEDUP_REMOVED lines=61> */
[----:B------:R0:W-:Y:S01]  /*04f0*/  STL.128 [R1+0x3f0], R8 ;  /* 0x0003f00801007387 */ /* 0x0001e20000100c00 */
[----:B--2---:R-:W-:-:S02]  /*0500*/  IMAD.MOV.U32 R5, RZ, RZ, R28 ;  /* 0x000000ffff057224 */ /* 0x004fc400078e001c */
[----:B0-----:R-:W-:-:S07]  /*0510*/  IMAD.MOV.U32 R3, RZ, RZ, R29 ;  /* 0x000000ffff037224 */ /* 0x001fce00078e001d */
.L_x_18:
[C---:B------:R-:W-:Y:S02]  /*0520*/  IMAD R8, R3.reuse, -0x4b9ff597, RZ ;  /* 0xb4600a6903087824 */ /* 0x040fe400078e02ff */
[----:B------:R-:W-:Y:S02]  /*0530*/  IMAD.MOV.U32 R12, RZ, RZ, -0x6bd21946 ;  /* 0x942de6baff0c7424 */ /* 0x000fe400078e00ff */
[----:B------:R-:W-:Y:S02]  /*0540*/  IMAD.MOV.U32 R13, RZ, RZ, 0x40 ;  /* 0x00000040ff0d7424 */ /* 0x000fe400078e00ff */
[----:B------:R-:W-:Y:S02]  /*0550*/  IMAD R4, R3, -0x21131993, RZ ;  /* 0xdeece66d03047824 */ /* 0x000fe400078e02ff */
[C---:B------:R-:W-:Y:S02]  /*0560*/  IMAD R3, R5.reuse, 0x7760bb20, R8 ;  /* 0x7760bb2005037824 */ /* 0x040fe400078e0208 */
[----:B------:R-:W-:-:S04]  /*0570*/  IMAD.WIDE.U32 R12, R5, -0x4b9ff597, R12 ;  /* 0xb4600a69050c7825 */ /* 0x000fc800078e000c */
[----:B------:R-:W-:Y:S02]  /*0580*/  IMAD.MOV.U32 R10, RZ, RZ, 0xb ;  /* 0x0000000bff0a7424 */ /* 0x000fe400078e00ff */
[----:B------:R-:W-:Y:S02]  /*0590*/  IMAD.MOV.U32 R11, RZ, RZ, 0x0 ;  /* 0x00000000ff0b7424 */ /* 0x000fe400078e00ff */
[----:B------:R-:W-:Y:S02]  /*05a0*/  IMAD.IADD R14, R13, 0x1, R3 ;  /* 0x000000010d0e7824 */ /* 0x000fe400078e0203 */
[C---:B------:R-:W-:Y:S02]  /*05b0*/  IMAD R4, R5.reuse, 0x5, R4 ;  /* 0x0000000505047824 */ /* 0x040fe400078e0204 */
[----:B------:R-:W-:Y:S01]  /*05c0*/  IMAD.HI.U32 R9, R5, -0x21131993, R10 ;  /* 0xdeece66d05097827 */ /* 0x000fe200078e000a */
[----:B------:R-:W-:-:S03]  /*05d0*/  LOP3.LUT R3, R14, 0xffff, RZ, 0xc0, !PT ;  /* 0x0000ffff0e037812 */ /* 0x000fc600078ec0ff */
[----:B------:R-:W-:Y:S01]  /*05e0*/  IMAD.IADD R9, R9, 0x1, R4 ;  /* 0x0000000109097824 */ /* 0x000fe200078e0204 */
[----:B------:R-:W-:-:S04]  /*05f0*/  LEA.HI R8, R3, 0x8, RZ, 0x14 ;  /* 0x0000000803087811 */ /* 0x000fc800078fa0ff */
[----:B------:R-:W-:Y:S01]  /*0600*/  SHF.R.U32.HI R9, RZ, 0xc, R9 ;  /* 0x0000000cff097819 */ /* 0x000fe20000011609 */
[----:B------:R-:W-:-:S03]  /*0610*/  IMAD.SHL.U32 R4, R8, 0x20, RZ ;  /* 0x0000002008047824 */ /* 0x000fc600078e00ff */
[----:B------:R-:W-:-:S04]  /*0620*/  LOP3.LUT R9, R9, 0xf, RZ, 0xc0, !PT ;  /* 0x0000000f09097812 */ /* 0x000fc800078ec0ff */
[----:B------:R-:W-:-:S04]  /*0630*/  LOP3.LUT R4, R9, 0xffff, R4, 0xf8, !PT ;  /* 0x0000ffff09047812 */ /* 0x000fc800078ef804 */
[----:B------:R-:W-:-:S05]  /*0640*/  IADD3 R7, PT, PT, R1, R4, RZ ;  /* 0x0000000401077210 */ /* 0x000fca0007ffe0ff */
[----:B------:R-:W2:Y:S01]  /*0650*/  LDL.S8 R4, [R7+0x8] ;  /* 0x0000080007047983 */ /* 0x000ea20000100200 */
[----:B------:R-:W-:Y:S01]  /*0660*/  BSSY.RECONVERGENT B0, `(.L_x_0) ;  /* 0x0000042000007945 */ /* 0x000fe20003800200 */
[----:B--2---:R-:W-:-:S04]  /*0670*/  IMAD.SHL.U32 R4, R4, 0x2, RZ ;  /* 0x0000000204047824 */ /* 0x004fc800078e00ff */
[C---:B------:R-:W-:Y:S02]  /*0680*/  VIADD R15, R4.reuse, 0x2 ;  /* 0x00000002040f7836 */ /* 0x040fe40000000000 */
[----:B------:R-:W-:-:S05]  /*0690*/  VIADD R4, R4, 0x1 ;  /* 0x0000000104047836 */ /* 0x000fca0000000000 */
[----:B------:R-:W-:-:S04]  /*06a0*/  LOP3.LUT R5, R15, R4, RZ, 0xc0, !PT ;  /* 0x000000040f057212 */ /* 0x000fc800078ec0ff */
[----:B------:R-:W-:-:S04]  /*06b0*/  PRMT R5, R5, 0x9910, RZ ;  /* 0x0000991005057816 */ /* 0x000fc800000000ff */
[----:B------:R-:W-:Y:S01]  /*06c0*/  ISETP.NE.AND P0, PT, R5, RZ, PT ;  /* 0x000000ff0500720c */ /* 0x000fe20003f05270 */
[----:B------:R-:W-:-:S12]  /*06d0*/  IMAD.MOV.U32 R5, RZ, RZ, R12 ;  /* 0x000000ffff057224 */ /* 0x000fd800078e000c */
[----:B------:R-:W-:Y:S05]  /*06e0*/  @P0 BRA `(.L_x_1) ;  /* 0x0000000000400947 */ /* 0x000fea0003800000 */
[----:B------:R-:W-:Y:S01]  /*06f0*/  IMAD R3, R14, -0x21131993, RZ ;  /* 0xdeece66d0e037824 */ /* 0x000fe200078e02ff */
[----:B------:R-:W-:Y:S01]  /*0700*/  PRMT R4, R15, 0x9910, RZ ;  /* 0x000099100f047816 */ /* 0x000fe200000000ff */
[----:B------:R-:W-:-:S03]  /*0710*/  IMAD.WIDE.U32 R10, R12, -0x21131993, R10 ;  /* 0xdeece66d0c0a7825 */ /* 0x000fc600078e000a */
[----:B------:R-:W-:Y:S01]  /*0720*/  SHF.R.S32.HI R7, RZ, 0x1f, R4 ;  /* 0x0000001fff077819 */ /* 0x000fe20000011404 */
[----:B------:R-:W-:-:S04]  /*0730*/  IMAD R3, R12, 0x5, R3 ;  /* 0x000000050c037824 */ /* 0x000fc800078e0203 */
[----:B------:R-:W-:-:S05]  /*0740*/  IMAD.IADD R3, R11, 0x1, R3 ;  /* 0x000000010b037824 */ /* 0x000fca00078e0203 */
[----:B------:R-:W-:-:S04]  /*0750*/  LOP3.LUT R3, R3, 0xffff, RZ, 0xc0, !PT ;  /* 0x0000ffff03037812 */ /* 0x000fc800078ec0ff */
[--C-:B------:R-:W-:Y:S02]  /*0760*/  SHF.R.U32.HI R5, RZ, 0x11, R3.reuse ;  /* 0x00000011ff057819 */ /* 0x100fe40000011603 */
[----:B------:R-:W-:-:S03]  /*0770*/  SHF.R.U64 R11, R10, 0x11, R3 ;  /* 0x000000110a0b7819 */ /* 0x000fc60000001203 */
[-C--:B------:R-:W-:Y:S02]  /*0780*/  IMAD R12, R5, R4.reuse, RZ ;  /* 0x00000004050c7224 */ /* 0x080fe400078e02ff */
[----:B------:R-:W-:-:S04]  /*0790*/  IMAD.WIDE.U32 R4, R11, R4, RZ ;  /* 0x000000040b047225 */ /* 0x000fc800078e00ff */
[----:B------:R-:W-:-:S04]  /*07a0*/  IMAD R7, R7, R11, R12 ;  /* 0x0000000b07077224 */ /* 0x000fc800078e020c */
[----:B------:R-:W-:Y:S02]  /*07b0*/  IMAD.IADD R7, R5, 0x1, R7 ;  /* 0x0000000105077824 */ /* 0x000fe400078e0207 */
[----:B------:R-:W-:-:S03]  /*07c0*/  IMAD.MOV.U32 R5, RZ, RZ, R10 ;  /* 0x000000ffff057224 */ /* 0x000fc600078e000a */
[----:B------:R-:W-:Y:S01]  /*07d0*/  SHF.R.U64 R7, R4, 0x1f, R7 ;  /* 0x0000001f04077819 */ /* 0x000fe20000001207 */
[----:B------:R-:W-:Y:S06]  /*07e0*/  BRA `(.L_x_2) ;  /* 0x0000000000a47947 */ /* 0x000fec0003800000 */
.L_x_1:
[----:B------:R-:W-:Y:S01]  /*07f0*/  PRMT R7, R15, 0x9910, RZ ;  /* 0x000099100f077816 */ /* 0x000fe200000000ff */
[----:B------:R-:W-:Y:S01]  /*0800*/  BSSY.RECONVERGENT B1, `(.L_x_3) ;  /* 0x0000026000017945 */ /* 0x000fe20003800200 */
[----:B------:R-:W-:Y:S02]  /*0810*/  PRMT R11, R4, 0x9910, RZ ;  /* 0x00009910040b7816 */ /* 0x000fe400000000ff */
[-C--:B------:R-:W-:Y:S02]  /*0820*/  IABS R10, R7.reuse ;  /* 0x00000007000a7213 */ /* 0x080fe40000000000 */
[----:B------:R-:W-:Y:S02]  /*0830*/  ISETP.NE.AND P0, PT, R7, RZ, PT ;  /* 0x000000ff0700720c */ /* 0x000fe40003f05270 */
[----:B------:R-:W0:Y:S08]  /*0840*/  I2F.RP R15, R10 ;  /* 0x0000000a000f7306 */ /* 0x000e300000209400 */
[----:B0-----:R-:W0:Y:S02]  /*0850*/  MUFU.RCP R15, R15 ;  /* 0x0000000f000f7308 */ /* 0x001e240000001000 */
[----:B0-----:R-:W-:Y:S01]  /*0860*/  VIADD R12, R15, 0xffffffe ;  /* 0x0ffffffe0f0c7836 */ /* 0x001fe20000000000 */
[----:B------:R-:W-:-:S05]  /*0870*/  LOP3.LUT R15, RZ, R7, RZ, 0x33, !PT ;  /* 0x00000007ff0f7212 */ /* 0x000fca00078e33ff */
[----:B------:R0:W1:Y:S02]  /*0880*/  F2I.FTZ.U32.TRUNC.NTZ R13, R12 ;  /* 0x0000000c000d7305 */ /* 0x000064000021f000 */
[----:B0-----:R-:W-:Y:S02]  /*0890*/  IMAD.MOV.U32 R12, RZ, RZ, RZ ;  /* 0x000000ffff0c7224 */ /* 0x001fe400078e00ff */
[----:B-1----:R-:W-:-:S04]  /*08a0*/  IMAD.MOV R17, RZ, RZ, -R13 ;  /* 0x000000ffff117224 */ /* 0x002fc800078e0a0d */
[----:B------:R-:W-:-:S04]  /*08b0*/  IMAD R17, R17, R10, RZ ;  /* 0x0000000a11117224 */ /* 0x000fc800078e02ff */
[----:B------:R-:W-:-:S07]  /*08c0*/  IMAD.HI.U32 R14, R13, R17, R12 ;  /* 0x000000110d0e7227 */ /* 0x000fce00078e000c */
.L_x_4:
[----:B------:R-:W-:Y:S02]  /*08d0*/  IMAD R4, R3, -0x21131993, RZ ;  /* 0xdeece66d03047824 */ /* 0x000fe400078e02ff */
[----:B------:R-:W-:Y:S02]  /*08e0*/  IMAD.MOV.U32 R12, RZ, RZ, 0xb ;  /* 0x0000000bff0c7424 */ /* 0x000fe400078e00ff */
[----:B------:R-:W-:Y:S02]  /*08f0*/  IMAD.MOV.U32 R13, RZ, RZ, 0x0 ;  /* 0x00000000ff0d7424 */ /* 0x000fe400078e00ff */
[C---:B------:R-:W-:Y:S02]  /*0900*/  IMAD R3, R5.reuse, 0x5, R4 ;  /* 0x0000000505037824 */ /* 0x040fe400078e0204 */
[----:B------:R-:W-:-:S05]  /*0910*/  IMAD.WIDE.U32 R4, R5, -0x21131993, R12 ;  /* 0xdeece66d05047825 */ /* 0x000fca00078e000c */
[----:B------:R-:W-:Y:S02]  /*0920*/  IADD3 R3, PT, PT, R5, R3, RZ ;  /* 0x0000000305037210 */ /* 0x000fe40007ffe0ff */
[----:B------:R-:W-:Y:S02]  /*0930*/  IABS R5, R7 ;  /* 0x0000000700057213 */ /* 0x000fe40000000000 */
[----:B------:R-:W-:-:S03]  /*0940*/  LOP3.LUT R3, R3, 0xffff, RZ, 0xc0, !PT ;  /* 0x0000ffff03037812 */ /* 0x000fc600078ec0ff */
[----:B------:R-:W-:Y:S01]  /*0950*/  IMAD.MOV R13, RZ, RZ, -R5 ;  /* 0x000000ffff0d7224 */ /* 0x000fe200078e0a05 */
[----:B------:R-:W-:-:S04]  /*0960*/  SHF.R.U64 R16, R4, 0x11, R3 ;  /* 0x0000001104107819 */ /* 0x000fc80000001203 */
[----:B------:R-:W-:Y:S02]  /*0970*/  IABS R12, R16 ;  /* 0x00000010000c7213 */ /* 0x000fe40000000000 */
[----:B------:R-:W-:-:S03]  /*0980*/  ISETP.GE.AND P2, PT, R16, RZ, PT ;  /* 0x000000ff1000720c */ /* 0x000fc60003f46270 */
[----:B------:R-:W-:-:S04]  /*0990*/  IMAD.HI.U32 R5, R14, R12, RZ ;  /* 0x0000000c0e057227 */ /* 0x000fc800078e00ff */
[----:B------:R-:W-:Y:S01]  /*09a0*/  IMAD R5, R5, R13, R12 ;  /* 0x0000000d05057224 */ /* 0x000fe200078e020c */
[----:B------:R-:W-:-:S04]  /*09b0*/  IABS R12, R7 ;  /* 0x00000007000c7213 */ /* 0x000fc80000000000 */
[----:B------:R-:W-:-:S13]  /*09c0*/  ISETP.GT.U32.AND P1, PT, R10, R5, PT ;  /* 0x000000050a00720c */ /* 0x000fda0003f24070 */
[----:B------:R-:W-:-:S05]  /*09d0*/  @!P1 IMAD.IADD R5, R5, 0x1, -R12 ;  /* 0x0000000105059824 */ /* 0x000fca00078e0a0c */
[----:B------:R-:W-:-:S13]  /*09e0*/  ISETP.GT.U32.AND P1, PT, R10, R5, PT ;  /* 0x000000050a00720c */ /* 0x000fda0003f24070 */
[----:B------:R-:W-:-:S04]  /*09f0*/  @!P1 IMAD.IADD R5, R5, 0x1, -R12 ;  /* 0x0000000105059824 */ /* 0x000fc800078e0a0c */
[----:B------:R-:W-:-:S05]  /*0a00*/  @!P2 IMAD.MOV R5, RZ, RZ, -R5 ;  /* 0x000000ffff05a224 */ /* 0x000fca00078e0a05 */
[----:B------:R-:W-:-:S04]  /*0a10*/  SEL R12, R15, R5, !P0 ;  /* 0x000000050f0c7207 */ /* 0x000fc80004000000 */
[----:B------:R-:W-:-:S04]  /*0a20*/  IADD3 R5, PT, PT, R16, R11, -R12 ;  /* 0x0000000b10057210 */ /* 0x000fc80007ffe80c */
[----:B------:R-:W-:Y:S01]  /*0a30*/  ISETP.GE.AND P1, PT, R5, RZ, PT ;  /* 0x000000ff0500720c */ /* 0x000fe20003f26270 */
[----:B------:R-:W-:-:S12]  /*0a40*/  IMAD.MOV.U32 R5, RZ, RZ, R4 ;  /* 0x000000ffff057224 */ /* 0x000fd800078e0004 */
[----:B------:R-:W-:Y:S05]  /*0a50*/  @!P1 BRA `(.L_x_4) ;  /* 0xfffffffc009c9947 */ /* 0x000fea000383ffff */
[----:B------:R-:W-:Y:S05]  /*0a60*/  BSYNC.RECONVERGENT B1 ;  /* 0x0000000000017941 */ /* 0x000fea0003800200 */
.L_x_3:
[----:B------:R-:W-:-:S07]  /*0a70*/  IMAD.MOV.U32 R7, RZ, RZ, R12 ;  /* 0x000000ffff077224 */ /* 0x000fce00078e000c */
.L_x_2:
[----:B------:R-:W-:Y:S05]  /*0a80*/  BSYNC.RECONVERGENT B0 ;  /* 0x0000000000007941 */ /* 0x000fea0003800200 */
.L_x_0:
[----:B------:R-:W-:Y:S01]  /*0a90*/  LOP3.LUT R8, R8, 0xffff, RZ, 0xc0, !PT ;  /* 0x0000ffff08087812 */ /* 0x000fe200078ec0ff */
[----:B------:R-:W-:Y:S01]  /*0aa0*/  VIADD R9, R9, 0x8 ;  /* 0x0000000809097836 */ /* 0x000fe20000000000 */
[----:B------:R-:W-:-:S07]  /*0ab0*/  PRMT R10, RZ, 0x7610, R10 ;  /* 0x00007610ff0a7816 */ /* 0x000fce000000000a */
.L_x_16:
[----:B------:R-:W-:Y:S02]  /*0ac0*/  IMAD.MOV.U32 R14, RZ, RZ, -0x6bd21946 ;  /* 0x942de6baff0e7424 */ /* 0x000fe400078e00ff */
[----:B------:R-:W-:Y:S02]  /*0ad0*/  IMAD.MOV.U32 R15, RZ, RZ, 0x40 ;  /* 0x00000040ff0f7424 */ /* 0x000fe400078e00ff */
[----:B------:R-:W-:Y:S02]  /*0ae0*/  IMAD.MOV.U32 R12, RZ, RZ, -0x6d531d41 ;  /* 0x92ace2bfff0c7424 */ /* 0x000fe400078e00ff */
[----:B------:R-:W-:-:S04]  /*0af0*/  IMAD.HI.U32 R17, R5, -0x4b9ff597, R14 ;  /* 0xb4600a6905117827 */ /* 0x000fc800078e000e */
[----:B------:R-:W-:Y:S02]  /*0b00*/  HFMA2 R15, -RZ, RZ, 0, 0 ;  /* 0x00000000ff0f7431 */ /* 0x000fe400000001ff */
[----:B------:R-:W-:Y:S02]  /*0b10*/  IMAD.MOV.U32 R13, RZ, RZ, 0x1b185d56 ;  /* 0x1b185d56ff0d7424 */ /* 0x000fe400078e00ff */
[C---:B------:R-:W-:Y:S02]  /*0b20*/  IMAD R20, R3.reuse, -0x4b9ff597, RZ ;  /* 0xb4600a6903147824 */ /* 0x040fe400078e02ff */
[C---:B------:R-:W-:Y:S02]  /*0b30*/  IMAD R18, R3.reuse, -0x21131993, RZ ;  /* 0xdeece66d03127824 */ /* 0x040fe400078e02ff */
[----:B------:R-:W-:Y:S02]  /*0b40*/  IMAD.MOV.U32 R14, RZ, RZ, 0xb ;  /* 0x0000000bff0e7424 */ /* 0x000fe400078e00ff */
[----:B------:R-:W-:-:S02]  /*0b50*/  IMAD R16, R3, 0x3749a7f9, RZ ;  /* 0x3749a7f903107824 */ /* 0x000fc400078e02ff */
[----:B------:R-:W-:Y:S02]  /*0b60*/  IMAD R4, R3, -0x3063fc3, RZ ;  /* 0xfcf9c03d03047824 */ /* 0x000fe400078e02ff */
[----:B------:R-:W-:Y:S02]  /*0b70*/  IMAD.MOV.U32 R24, RZ, RZ, 0x7168255e ;  /* 0x7168255eff187424 */ /* 0x000fe400078e00ff */
[----:B------:R-:W-:Y:S02]  /*0b80*/  IMAD.MOV.U32 R25, RZ, RZ, 0x699d1761 ;  /* 0x699d1761ff197424 */ /* 0x000fe400078e00ff */
[----:B------:R-:W-:-:S04]  /*0b90*/  IMAD.HI.U32 R12, R5, -0x3063fc3, R12 ;  /* 0xfcf9c03d050c7827 */ /* 0x000fc800078e000c */
[C---:B------:R-:W-:Y:S02]  /*0ba0*/  IMAD R20, R5.reuse, 0x7760bb20, R20 ;  /* 0x7760bb2005147824 */ /* 0x040fe400078e0214 */
[C---:B------:R-:W-:Y:S02]  /*0bb0*/  IMAD R18, R5.reuse, 0x5, R18 ;  /* 0x0000000505127824 */ /* 0x040fe400078e0212 */
[----:B------:R-:W-:-:S04]  /*0bc0*/  IMAD.HI.U32 R13, R5, -0x21131993, R14 ;  /* 0xdeece66d050d7827 */ /* 0x000fc800078e000e */
[C---:B------:R-:W-:Y:S02]  /*0bd0*/  IMAD R11, R5.reuse, 0x7b806e00, R4 ;  /* 0x7b806e00050b7824 */ /* 0x040fe400078e0204 */
[C---:B------:R-:W-:Y:S02]  /*0be0*/  IMAD R23, R5.reuse, 0x2dae45d7, R16 ;  /* 0x2dae45d705177824 */ /* 0x040fe400078e0210 */
[----:B------:R-:W-:-:S04]  /*0bf0*/  IMAD.WIDE.U32 R24, R5, 0x3749a7f9, R24 ;  /* 0x3749a7f905187825 */ /* 0x000fc800078e0018 */
[----:B------:R-:W-:Y:S02]  /*0c00*/  IMAD.IADD R4, R20, 0x1, R17 ;  /* 0x0000000114047824 */ /* 0x000fe400078e0211 */
[----:B------:R-:W-:Y:S02]  /*0c10*/  IMAD.IADD R13, R13, 0x1, R18 ;  /* 0x000000010d0d7824 */ /* 0x000fe400078e0212 */
[----:B------:R-:W-:Y:S01]  /*0c20*/  IMAD.IADD R12, R12, 0x1, R11 ;  /* 0x000000010c0c7824 */ /* 0x000fe200078e020b */
[----:B------:R-:W-:Y:S01]  /*0c30*/  SHF.R.U32.HI R4, RZ, 0xd, R4 ;  /* 0x0000000dff047819 */ /* 0x000fe20000011604 */
[----:B------:R-:W-:Y:S01]  /*0c40*/  IMAD.IADD R23, R25, 0x1, R23 ;  /* 0x0000000119177824 */ /* 0x000fe200078e0217 */
[----:B------:R-:W-:Y:S01]  /*0c50*/  SHF.R.U32.HI R16, RZ, 0xd, R13 ;  /* 0x0000000dff107819 */ /* 0x000fe2000001160d */
[C---:B------:R-:W-:Y:S01]  /*0c60*/  IMAD R22, R3.reuse, -0x42f53b4b, RZ ;  /* 0xbd0ac4b503167824 */ /* 0x040fe200078e02ff */
[----:B------:R-:W-:Y:S01]  /*0c70*/  SHF.R.U32.HI R13, RZ, 0xd, R12 ;  /* 0x0000000dff0d7819 */ /* 0x000fe2000001160c */
[----:B------:R-:W-:Y:S01]  /*0c80*/  IMAD R26, R3, 0x772c5f11, RZ ;  /* 0x772c5f11031a7824 */ /* 0x000fe200078e02ff */
[----:B------:R-:W-:-:S02]  /*0c90*/  LOP3.LUT R3, R23, 0xffff, RZ, 0xc0, !PT ;  /* 0x0000ffff17037812 */ /* 0x000fc400078ec0ff */
[----:B------:R-:W-:Y:S02]  /*0ca0*/  LOP3.LUT R11, R4, 0x7, RZ, 0xc0, !PT ;  /* 0x00000007040b7812 */ /* 0x000fe400078ec0ff */
[----:B------:R-:W-:Y:S02]  /*0cb0*/  LOP3.LUT R4, R16, 0x7, RZ, 0xc0, !PT ;  /* 0x0000000710047812 */ /* 0x000fe400078ec0ff */
[----:B------:R-:W-:Y:S02]  /*0cc0*/  LOP3.LUT R13, R13, 0x7, RZ, 0xc0, !PT ;  /* 0x000000070d0d7812 */ /* 0x000fe400078ec0ff */
[----:B------:R-:W-:Y:S02]  /*0cd0*/  SHF.R.U32.HI R12, RZ, 0xd, R3 ;  /* 0x0000000dff0c7819 */ /* 0x000fe40000011603 */
[----:B------:R-:W-:Y:S02]  /*0ce0*/  IADD3 R11, PT, PT, -R11, R4, R9 ;  /* 0x000000040b0b7210 */ /* 0x000fe40007ffe109 */
[----:B------:R-:W-:-:S05]  /*0cf0*/  IADD3 R12, PT, PT, -R12, R13, R8 ;  /* 0x0000000d0c0c7210 */ /* 0x000fca0007ffe108 */
[----:B------:R-:W-:-:S04]  /*0d00*/  IMAD R4, R12, 0x20, R11 ;  /* 0x000000200c047824 */ /* 0x000fc800078e020b */
[----:B------:R-:W-:-:S05]  /*0d10*/  IMAD.IADD R13, R1, 0x1, R4 ;  /* 0x00000001010d7824 */ /* 0x000fca00078e0204 */
[----:B------:R-:W2:Y:S01]  /*0d20*/  LDL.S8 R18, [R13] ;  /* 0x000000000d127983 */ /* 0x000ea20000100200 */
[----:B------:R-:W-:Y:S01]  /*0d30*/  MOV R17, 0x89712d38 ;  /* 0x89712d3800117802 */ /* 0x000fe20000000f00 */
[----:B------:R-:W-:Y:S01]  /*0d40*/  IMAD.MOV.U32 R16, RZ, RZ, 0x73c4cd04 ;  /* 0x73c4cd04ff107424 */ /* 0x000fe200078e00ff */
[----:B------:R-:W-:Y:S01]  /*0d50*/  BSSY.RECONVERGENT B0, `(.L_x_5) ;  /* 0x00000ab000007945 */ /* 0x000fe20003800200 */
[----:B------:R-:W-:Y:S02]  /*0d60*/  IMAD.MOV.U32 R20, RZ, RZ, 0x544e593d ;  /* 0x544e593dff147424 */ /* 0x000fe400078e00ff */
[----:B------:R-:W-:Y:S02]  /*0d70*/  IMAD.MOV.U32 R21, RZ, RZ, 0x21280aa8 ;  /* 0x21280aa8ff157424 */ /* 0x000fe400078e00ff */
[----:B------:R-:W-:-:S04]  /*0d80*/  IMAD.HI.U32 R19, R5, 0x772c5f11, R16 ;  /* 0x772c5f1105137827 */ /* 0x000fc800078e0010 */
[----:B------:R-:W-:-:S04]  /*0d90*/  IMAD.HI.U32 R20, R5, -0x42f53b4b, R20 ;  /* 0xbd0ac4b505147827 */ /* 0x000fc800078e0014 */
[C---:B------:R-:W-:Y:S02]  /*0da0*/  IMAD R17, R5.reuse, 0x20c0d498, R22 ;  /* 0x20c0d49805117824 */ /* 0x040fe400078e0216 */
[----:B------:R-:W-:Y:S02]  /*0db0*/  IMAD R26, R5, 0x530f32eb, R26 ;  /* 0x530f32eb051a7824 */ /* 0x000fe400078e021a */
[----:B------:R-:W-:Y:S02]  /*0dc0*/  IMAD.IADD R16, R20, 0x1, R17 ;  /* 0x0000000114107824 */ /* 0x000fe400078e0211 */
[----:B------:R-:W-:Y:S02]  /*0dd0*/  IMAD.IADD R19, R19, 0x1, R26 ;  /* 0x0000000113137824 */ /* 0x000fe400078e021a */
[----:B------:R-:W-:Y:S01]  /*0de0*/  IMAD.MOV.U32 R5, RZ, RZ, R24 ;  /* 0x000000ffff057224 */ /* 0x000fe200078e0018 */
[----:B------:R-:W-:Y:S02]  /*0df0*/  SHF.R.U32.HI R16, RZ, 0xe, R16 ;  /* 0x0000000eff107819 */ /* 0x000fe40000011610 */
[----:B------:R-:W-:-:S02]  /*0e00*/  SHF.R.U32.HI R19, RZ, 0xe, R19 ;  /* 0x0000000eff137819 */ /* 0x000fc40000011613 */
[----:B------:R-:W-:Y:S02]  /*0e10*/  LOP3.LUT R16, R16, 0x3, RZ, 0xc0, !PT ;  /* 0x0000000310107812 */ /* 0x000fe400078ec0ff */
[----:B------:R-:W-:-:S04]  /*0e20*/  LOP3.LUT R19, R19, 0x3, RZ, 0xc0, !PT ;  /* 0x0000000313137812 */ /* 0x000fc800078ec0ff */
[----:B------:R-:W-:-:S04]  /*0e30*/  IADD3 R19, PT, PT, -R19, R16, R7 ;  /* 0x0000001013137210 */ /* 0x000fc80007ffe107 */
[C---:B------:R-:W-:Y:S02]  /*0e40*/  PRMT R20, R19.reuse, 0x9910, RZ ;  /* 0x0000991013147816 */ /* 0x040fe400000000ff */
[----:B------:R-:W-:Y:S02]  /*0e50*/  LOP3.LUT P0, R21, R19, 0x8000, RZ, 0xc0, !PT ;  /* 0x0000800013157812 */ /* 0x000fe4000780c0ff */
[----:B--2---:R-:W-:Y:S02]  /*0e60*/  ISETP.LE.AND P1, PT, R20, R18, PT ;  /* 0x000000121400720c */ /* 0x004fe40003f23270 */
[----:B------:R-:W-:-:S11]  /*0e70*/  PRMT R22, R18, 0x7610, R22 ;  /* 0x0000761012167816 */ /* 0x000fd60000000016 */
[----:B------:R-:W-:Y:S05]  /*0e80*/  @!P0 BRA P1, `(.L_x_6) ;  /* 0x00000008005c8947 */ /* 0x000fea0000800000 */
[----:B------:R-:W-:Y:S01]  /*0e90*/  IMAD R23, R23, -0x21131993, RZ ;  /* 0xdeece66d17177824 */ /* 0x000fe200078e02ff */
[----:B------:R-:W-:Y:S01]  /*0ea0*/  BSSY.RECONVERGENT B1, `(.L_x_7) ;  /* 0x0000038000017945 */ /* 0x000fe20003800200 */
[----:B------:R-:W-:-:S04]  /*0eb0*/  IMAD.WIDE.U32 R16, R24, -0x21131993, R14 ;  /* 0xdeece66d18107825 */ /* 0x000fc800078e000e */
[----:B------:R-:W-:-:S04]  /*0ec0*/  IMAD R5, R24, 0x5, R23 ;  /* 0x0000000518057824 */ /* 0x000fc800078e0217 */
[----:B------:R-:W-:-:S05]  /*0ed0*/  IMAD.IADD R5, R17, 0x1, R5 ;  /* 0x0000000111057824 */ /* 0x000fca00078e0205 */
[----:B------:R-:W-:-:S04]  /*0ee0*/  LOP3.LUT R3, R5, 0xffff, RZ, 0xc0, !PT ;  /* 0x0000ffff05037812 */ /* 0x000fc800078ec0ff */
[----:B------:R-:W-:-:S05]  /*0ef0*/  SHF.R.U64 R24, R16, 0x11, R3 ;  /* 0x0000001110187819 */ /* 0x000fca0000001203 */
[----:B------:R-:W-:-:S04]  /*0f00*/  IMAD.HI.U32 R23, R24, 0x55555556, RZ ;  /* 0x5555555618177827 */ /* 0x000fc800078e00ff */
[----:B------:R-:W-:-:S04]  /*0f10*/  IMAD R23, R23, -0x3, R24 ;  /* 0xfffffffd17177824 */ /* 0x000fc800078e0218 */
[----:B------:R-:W-:-:S05]  /*0f20*/  VIADD R26, R23, 0x1 ;  /* 0x00000001171a7836 */ /* 0x000fca0000000000 */
[----:B------:R-:W-:-:S04]  /*0f30*/  LOP3.LUT R24, R26, 0xffff, RZ, 0xc0, !PT ;  /* 0x0000ffff1a187812 */ /* 0x000fc800078ec0ff */
[----:B------:R-:W-:-:S13]  /*0f40*/  LOP3.LUT P0, RZ, R23, R24, RZ, 0xc0, !PT ;  /* 0x0000001817ff7212 */ /* 0x000fda000780c0ff */
[----:B------:R-:W-:Y:S05]  /*0f50*/  @!P0 BRA `(.L_x_8) ;  /* 0x0000000000808947 */ /* 0x000fea0003800000 */
[----:B------:R-:W0:Y:S01]  /*0f60*/  I2F.U16.RP R26, R26 ;  /* 0x0000001a001a7306 */ /* 0x000e220000109000 */
[----:B------:R-:W-:Y:S01]  /*0f70*/  IMAD.MOV R25, RZ, RZ, -R24 ;  /* 0x000000ffff197224 */ /* 0x000fe200078e0a18 */
[----:B------:R-:W-:Y:S01]  /*0f80*/  BSSY.RECONVERGENT B2, `(.L_x_9) ;  /* 0x000001c000027945 */ /* 0x000fe20003800200 */
[----:B------:R-:W-:Y:S01]  /*0f90*/  IMAD.MOV.U32 R5, RZ, RZ, R16 ;  /* 0x000000ffff057224 */ /* 0x000fe200078e0010 */
[----:B------:R-:W-:Y:S01]  /*0fa0*/  ISETP.NE.U32.AND P0, PT, R24, RZ, PT ;  /* 0x000000ff1800720c */ /* 0x000fe20003f05070 */
[----:B------:R-:W-:-:S03]  /*0fb0*/  IMAD.MOV.U32 R16, RZ, RZ, RZ ;  /* 0x000000ffff107224 */ /* 0x000fc600078e00ff */
[----:B0-----:R-:W0:Y:S02]  /*0fc0*/  MUFU.RCP R26, R26 ;  /* 0x0000001a001a7308 */ /* 0x001e240000001000 */
[----:B0-----:R-:W-:Y:S01]  /*0fd0*/  VIADD R17, R26, 0xffffffe ;  /* 0x0ffffffe1a117836 */ /* 0x001fe20000000000 */
[----:B------:R-:W-:-:S05]  /*0fe0*/  LOP3.LUT R26, RZ, R24, RZ, 0x33, !PT ;  /* 0x00000018ff1a7212 */ /* 0x000fca00078e33ff */
[----:B------:R-:W0:Y:S02]  /*0ff0*/  F2I.FTZ.U32.TRUNC.NTZ R17, R17 ;  /* 0x0000001100117305 */ /* 0x000e24000021f000 */
[----:B0-----:R-:W-:-:S04]  /*1000*/  IMAD R25, R25, R17, RZ ;  /* 0x0000001119197224 */ /* 0x001fc800078e02ff */
[----:B------:R-:W-:-:S07]  /*1010*/  IMAD.HI.U32 R25, R17, R25, R16 ;  /* 0x0000001911197227 */ /* 0x000fce00078e0010 */
.L_x_10:
[----:B------:R-:W-:Y:S02]  /*1020*/  IMAD R3, R3, -0x21131993, RZ ;  /* 0xdeece66d03037824 */ /* 0x000fe400078e02ff */
[----:B------:R-:W-:-:S04]  /*1030*/  IMAD.WIDE.U32 R16, R5, -0x21131993, R14 ;  /* 0xdeece66d05107825 */ /* 0x000fc800078e000e */
[----:B------:R-:W-:-:S04]  /*1040*/  IMAD R3, R5, 0x5, R3 ;  /* 0x0000000505037824 */ /* 0x000fc800078e0203 */
[----:B------:R-:W-:-:S05]  /*1050*/  IMAD.IADD R3, R17, 0x1, R3 ;  /* 0x0000000111037824 */ /* 0x000fca00078e0203 */
[----:B------:R-:W-:-:S04]  /*1060*/  LOP3.LUT R3, R3, 0xffff, RZ, 0xc0, !PT ;  /* 0x0000ffff03037812 */ /* 0x000fc800078ec0ff */
[----:B------:R-:W-:-:S05]  /*1070*/  SHF.R.U64 R5, R16, 0x11, R3 ;  /* 0x0000001110057819 */ /* 0x000fca0000001203 */
[----:B------:R-:W-:-:S04]  /*1080*/  IMAD.HI.U32 R17, R25, R5, RZ ;  /* 0x0000000519117227 */ /* 0x000fc800078e00ff */
[----:B------:R-:W-:-:S04]  /*1090*/  IMAD.MOV R17, RZ, RZ, -R17 ;  /* 0x000000ffff117224 */ /* 0x000fc800078e0a11 */
[----:B------:R-:W-:-:S05]  /*10a0*/  IMAD R17, R24, R17, R5 ;  /* 0x0000001118117224 */ /* 0x000fca00078e0205 */
[----:B------:R-:W-:-:S13]  /*10b0*/  ISETP.GE.U32.AND P1, PT, R17, R24, PT ;  /* 0x000000181100720c */ /* 0x000fda0003f26070 */
[----:B------:R-:W-:-:S04]  /*10c0*/  @P1 IADD3 R17, PT, PT, -R24, R17, RZ ;  /* 0x0000001118111210 */ /* 0x000fc80007ffe1ff */
[----:B------:R-:W-:-:S13]  /*10d0*/  ISETP.GE.U32.AND P1, PT, R17, R24, PT ;  /* 0x000000181100720c */ /* 0x000fda0003f26070 */
[----:B------:R-:W-:-:S05]  /*10e0*/  @P1 IMAD.IADD R17, R17, 0x1, -R24 ;  /* 0x0000000111111824 */ /* 0x000fca00078e0a18 */
[----:B------:R-:W-:-:S04]  /*10f0*/  SEL R17, R26, R17, !P0 ;  /* 0x000000111a117207 */ /* 0x000fc80004000000 */
[----:B------:R-:W-:-:S04]  /*1100*/  IADD3 R5, PT, PT, R5, R23, -R17 ;  /* 0x0000001705057210 */ /* 0x000fc80007ffe811 */
[----:B------:R-:W-:Y:S01]  /*1110*/  ISETP.GE.AND P1, PT, R5, RZ, PT ;  /* 0x000000ff0500720c */ /* 0x000fe20003f26270 */
[----:B------:R-:W-:-:S12]  /*1120*/  IMAD.MOV.U32 R5, RZ, RZ, R16 ;  /* 0x000000ffff057224 */ /* 0x000fd800078e0010 */
[----:B------:R-:W-:Y:S05]  /*1130*/  @!P1 BRA `(.L_x_10) ;  /* 0xfffffffc00b89947 */ /* 0x000fea000383ffff */
[----:B------:R-:W-:Y:S05]  /*1140*/  BSYNC.RECONVERGENT B2 ;  /* 0x0000000000027941 */ /* 0x000fea0003800200 */
.L_x_9:
[----:B------:R-:W-:Y:S05]  /*1150*/  BRA `(.L_x_11) ;  /* 0x0000000000307947 */ /* 0x000fea0003800000 */
.L_x_8:
[----:B------:R-:W-:Y:S02]  /*1160*/  IMAD R5, R5, -0x21131993, RZ ;  /* 0xdeece66d05057824 */ /* 0x000fe400078e02ff */
[----:B------:R-:W-:-:S04]  /*1170*/  IMAD.WIDE.U32 R14, R16, -0x21131993, R14 ;  /* 0xdeece66d100e7825 */ /* 0x000fc800078e000e */
[----:B------:R-:W-:-:S04]  /*1180*/  IMAD R3, R16, 0x5, R5 ;  /* 0x0000000510037824 */ /* 0x000fc800078e0205 */
[----:B------:R-:W-:-:S05]  /*1190*/  IMAD.IADD R3, R15, 0x1, R3 ;  /* 0x000000010f037824 */ /* 0x000fca00078e0203 */
[----:B------:R-:W-:-:S04]  /*11a0*/  LOP3.LUT R3, R3, 0xffff, RZ, 0xc0, !PT ;  /* 0x0000ffff03037812 */ /* 0x000fc800078ec0ff */
[--C-:B------:R-:W-:Y:S02]  /*11b0*/  SHF.R.U32.HI R5, RZ, 0x11, R3.reuse ;  /* 0x00000011ff057819 */ /* 0x100fe40000011603 */
[----:B------:R-:W-:-:S03]  /*11c0*/  SHF.R.U64 R25, R14, 0x11, R3 ;  /* 0x000000110e197819 */ /* 0x000fc60000001203 */
[-C--:B------:R-:W-:Y:S02]  /*11d0*/  IMAD R5, R5, R24.reuse, RZ ;  /* 0x0000001805057224 */ /* 0x080fe400078e02ff */
[----:B------:R-:W-:-:S04]  /*11e0*/  IMAD.WIDE.U32 R24, R25, R24, RZ ;  /* 0x0000001819187225 */ /* 0x000fc800078e00ff */
[----:B------:R-:W-:Y:S02]  /*11f0*/  IMAD.IADD R17, R25, 0x1, R5 ;  /* 0x0000000119117824 */ /* 0x000fe400078e0205 */
[----:B------:R-:W-:-:S03]  /*1200*/  IMAD.MOV.U32 R5, RZ, RZ, R14 ;  /* 0x000000ffff057224 */ /* 0x000fc600078e000e */
[----:B------:R-:W-:-:S07]  /*1210*/  SHF.R.U64 R17, R24, 0x1f, R17 ;  /* 0x0000001f18117819 */ /* 0x000fce0000001211 */
.L_x_11:
[----:B------:R-:W-:Y:S05]  /*1220*/  BSYNC.RECONVERGENT B1 ;  /* 0x0000000000017941 */ /* 0x000fea0003800200 */
.L_x_7:
[----:B------:R-:W-:Y:S01]  /*1230*/  VIADD R15, R20, 0xffffffff ;  /* 0xffffffff140f7836 */ /* 0x000fe20000000000 */
[----:B------:R-:W-:Y:S01]  /*1240*/  BSSY.RECONVERGENT B1, `(.L_x_12) ;  /* 0x000001e000017945 */ /* 0x000fe20003800200 */
[----:B------:R-:W-:Y:S02]  /*1250*/  LOP3.LUT R19, R19, 0x7fff, RZ, 0xc0, !PT ;  /* 0x00007fff13137812 */ /* 0x000fe400078ec0ff */
[--C-:B------:R-:W-:Y:S02]  /*1260*/  IADD3 R16, PT, PT, R1, -0x1, R4.reuse ;  /* 0xffffffff01107810 */ /* 0x100fe40007ffe004 */
[----:B------:R-:W-:Y:S02]  /*1270*/  ISETP.GT.AND P0, PT, R15, R18, PT ;  /* 0x000000120f00720c */ /* 0x000fe40003f04270 */
[----:B------:R-:W-:Y:S02]  /*1280*/  IADD3 R15, PT, PT, R1, -0x20, R4 ;  /* 0xffffffe0010f7810 */ /* 0x000fe40007ffe004 */
[----:B------:R-:W-:-:S13]  /*1290*/  ISETP.NE.OR P0, PT, R21, RZ, P0 ;  /* 0x000000ff1500720c */ /* 0x000fda0000705670 */
[----:B------:R-:W-:Y:S05]  /*12a0*/  @P0 BRA `(.L_x_13) ;  /* 0x00000000005c0947 */ /* 0x000fea0003800000 */
[----:B------:R-:W2:Y:S02]  /*12b0*/  LDL.S8 R14, [R13+0x1] ;  /* 0x000001000d0e7983 */ /* 0x000ea40000100200 */
[----:B--2---:R-:W-:-:S13]  /*12c0*/  ISETP.GT.AND P0, PT, R19, R14, PT ;  /* 0x0000000e1300720c */ /* 0x004fda0003f04270 */
[----:B------:R-:W-:Y:S05]  /*12d0*/  @!P0 BRA `(.L_x_13) ;  /* 0x0000000000508947 */ /* 0x000fea0003800000 */
[----:B------:R-:W2:Y:S02]  /*12e0*/  LDL.S8 R14, [R15] ;  /* 0x000000000f0e7983 */ /* 0x000ea40000100200 */
[----:B--2---:R-:W-:-:S13]  /*12f0*/  ISETP.GT.AND P0, PT, R19, R14, PT ;  /* 0x0000000e1300720c */ /* 0x004fda0003f04270 */
[----:B------:R-:W-:Y:S05]  /*1300*/  @!P0 BRA `(.L_x_13) ;  /* 0x0000000000448947 */ /* 0x000fea0003800000 */
[----:B------:R-:W2:Y:S02]  /*1310*/  LDL.S8 R14, [R16] ;  /* 0x00000000100e7983 */ /* 0x000ea40000100200 */
[----:B--2---:R-:W-:-:S13]  /*1320*/  ISETP.GT.AND P0, PT, R19, R14, PT ;  /* 0x0000000e1300720c */ /* 0x004fda0003f04270 */
[----:B------:R-:W-:Y:S05]  /*1330*/  @!P0 BRA `(.L_x_13) ;  /* 0x0000000000388947 */ /* 0x000fea0003800000 */
[----:B------:R-:W2:Y:S02]  /*1340*/  LDL.S8 R14, [R13+0x20] ;  /* 0x000020000d0e7983 */ /* 0x000ea40000100200 */
[----:B--2---:R-:W-:-:S13]  /*1350*/  ISETP.GT.AND P0, PT, R19, R14, PT ;  /* 0x0000000e1300720c */ /* 0x004fda0003f04270 */
[----:B------:R-:W-:Y:S05]  /*1360*/  @!P0 BRA `(.L_x_13) ;  /* 0x00000000002c8947 */ /* 0x000fea0003800000 */
[----:B------:R-:W-:Y:S01]  /*1370*/  LOP3.LUT R14, R2, 0xffff, RZ, 0xc0, !PT ;  /* 0x0000ffff020e7812 */ /* 0x000fe200078ec0ff */
[----:B------:R-:W-:-:S04]  /*1380*/  VIADD R18, R22, 0x1 ;  /* 0x0000000116127836 */ /* 0x000fc80000000000 */
[----:B------:R-:W-:Y:S01]  /*1390*/  IMAD.IADD R14, R1, 0x1, R14 ;  /* 0x00000001010e7824 */ /* 0x000fe200078e020e */
[----:B------:R0:W-:Y:S05]  /*13a0*/  STL.U8 [R13], R18 ;  /* 0x000000120d007387 */ /* 0x0001ea0000100000 */
[----:B------:R-:W2:Y:S01]  /*13b0*/  LDL.S8 R14, [R14] ;  /* 0x000000000e0e7983 */ /* 0x000ea20000100200 */
[----:B------:R-:W-:Y:S02]  /*13c0*/  PRMT R23, R22, 0x9910, RZ ;  /* 0x0000991016177816 */ /* 0x000fe400000000ff */
[----:B------:R-:W-:Y:S02]  /*13d0*/  PRMT R22, R18, 0x7610, R22 ;  /* 0x0000761012167816 */ /* 0x000fe40000000016 */
[----:B--2---:R-:W-:-:S04]  /*13e0*/  ISETP.GT.AND P0, PT, R14, R23, PT ;  /* 0x000000170e00720c */ /* 0x004fc80003f04270 */
[----:B------:R-:W-:Y:S02]  /*13f0*/  SEL R27, R27, R11, P0 ;  /* 0x0000000b1b1b7207 */ /* 0x000fe40000000000 */
[----:B------:R-:W-:Y:S02]  /*1400*/  SEL R2, R2, R4, P0 ;  /* 0x0000000402027207 */ /* 0x000fe40000000000 */
[----:B0-----:R-:W-:-:S07]  /*1410*/  SEL R6, R6, R12, P0 ;  /* 0x0000000c06067207 */ /* 0x001fce0000000000 */
.L_x_13:
[----:B------:R-:W-:Y:S05]  /*1420*/  BSYNC.RECONVERGENT B1 ;  /* 0x0000000000017941 */ /* 0x000fea0003800200 */
.L_x_12:
[----:B------:R-:W-:-:S13]  /*1430*/  ISETP.NE.AND P0, PT, R17, RZ, PT ;  /* 0x000000ff1100720c */ /* 0x000fda0003f05270 */
[----:B------:R-:W-:Y:S05]  /*1440*/  @!P0 BRA `(.L_x_6) ;  /* 0x0000000000ec8947 */ /* 0x000fea0003800000 */
[----:B------:R-:W-:Y:S01]  /*1450*/  LOP3.LUT R14, R22, 0xffff, RZ, 0xc0, !PT ;  /* 0x0000ffff160e7812 */ /* 0x000fe200078ec0ff */
[----:B------:R-:W-:Y:S03]  /*1460*/  BSSY.RECONVERGENT B1, `(.L_x_14) ;  /* 0x000001c000017945 */ /* 0x000fe60003800200 */
[----:B------:R-:W-:-:S04]  /*1470*/  PRMT R23, R14, 0x8880, RZ ;  /* 0x000088800e177816 */ /* 0x000fc800000000ff */
[----:B------:R-:W-:-:S04]  /*1480*/  ISETP.GT.AND P0, PT, R20, R23, PT ;  /* 0x000000171400720c */ /* 0x000fc80003f04270 */
[----:B------:R-:W-:-:S13]  /*1490*/  ISETP.NE.OR P0, PT, R21, RZ, P0 ;  /* 0x000000ff1500720c */ /* 0x000fda0000705670 */
[----:B------:R-:W-:Y:S05]  /*14a0*/  @P0 BRA `(.L_x_15) ;  /* 0x00000000005c0947 */ /* 0x000fea0003800000 */
[----:B------:R-:W2:Y:S02]  /*14b0*/  LDL.S8 R14, [R13+0x1] ;  /* 0x000001000d0e7983 */ /* 0x000ea40000100200 */
[----:B--2---:R-:W-:-:S13]  /*14c0*/  ISETP.GE.AND P0, PT, R19, R14, PT ;  /* 0x0000000e1300720c */ /* 0x004fda0003f06270 */
[----:B------:R-:W-:Y:S05]  /*14d0*/  @!P0 BRA `(.L_x_15) ;  /* 0x0000000000508947 */ /* 0x000fea0003800000 */
[----:B------:R-:W2:Y:S02]  /*14e0*/  LDL.S8 R14, [R15] ;  /* 0x000000000f0e7983 */ /* 0x000ea40000100200 */
[----:B--2---:R-:W-:-:S13]  /*14f0*/  ISETP.GE.AND P0, PT, R19, R14, PT ;  /* 0x0000000e1300720c */ /* 0x004fda0003f06270 */
[----:B------:R-:W-:Y:S05]  /*1500*/  @!P0 BRA `(.L_x_15) ;  /* 0x0000000000448947 */ /* 0x000fea0003800000 */
[----:B------:R-:W2:Y:S02]  /*1510*/  LDL.S8 R14, [R16] ;  /* 0x00000000100e7983 */ /* 0x000ea40000100200 */
[----:B--2---:R-:W-:-:S13]  /*1520*/  ISETP.GE.AND P0, PT, R19, R14, PT ;  /* 0x0000000e1300720c */ /* 0x004fda0003f06270 */
[----:B------:R-:W-:Y:S05]  /*1530*/  @!P0 BRA `(.L_x_15) ;  /* 0x0000000000388947 */ /* 0x000fea0003800000 */
[----:B------:R-:W2:Y:S02]  /*1540*/  LDL.S8 R14, [R13+0x20] ;  /* 0x000020000d0e7983 */ /* 0x000ea40000100200 */
[----:B--2---:R-:W-:-:S13]  /*1550*/  ISETP.GE.AND P0, PT, R19, R14, PT ;  /* 0x0000000e1300720c */ /* 0x004fda0003f06270 */
        /* <DEDUP_REMOVED lines=12> */
.L_x_15:
[----:B------:R-:W-:Y:S05]  /*1620*/  BSYNC.RECONVERGENT B1 ;  /* 0x0000000000017941 */ /* 0x000fea0003800200 */
.L_x_14:
[----:B------:R-:W-:-:S04]  /*1630*/  LOP3.LUT R14, R22, 0xffff, RZ, 0xc0, !PT ;  /* 0x0000ffff160e7812 */ /* 0x000fc800078ec0ff */
[----:B------:R-:W-:-:S04]  /*1640*/  PRMT R23, R14, 0x8880, RZ ;  /* 0x000088800e177816 */ /* 0x000fc800000000ff */
[----:B------:R-:W-:-:S04]  /*1650*/  ISETP.GE.AND P0, PT, R20, R23, PT ;  /* 0x000000171400720c */ /* 0x000fc80003f06270 */
[----:B------:R-:W-:-:S04]  /*1660*/  ISETP.NE.OR P0, PT, R21, RZ, P0 ;  /* 0x000000ff1500720c */ /* 0x000fc80000705670 */
[----:B------:R-:W-:-:S13]  /*1670*/  ISETP.EQ.OR P0, PT, R17, 0x1, P0 ;  /* 0x000000011100780c */ /* 0x000fda0000702670 */
[----:B------:R-:W-:Y:S05]  /*1680*/  @P0 BRA `(.L_x_6) ;  /* 0x00000000005c0947 */ /* 0x000fea0003800000 */
[----:B------:R-:W2:Y:S01]  /*1690*/  LDL.S8 R14, [R13+0x1] ;  /* 0x000001000d0e7983 */ /* 0x000ea20000100200 */
[----:B------:R-:W-:-:S05]  /*16a0*/  VIADD R19, R19, 0x2 ;  /* 0x0000000213137836 */ /* 0x000fca0000000000 */
        /* <DEDUP_REMOVED lines=11> */
[----:B------:R-:W-:Y:S02]  /*1760*/  LOP3.LUT R14, R2, 0xffff, RZ, 0xc0, !PT ;  /* 0x0000ffff020e7812 */ /* 0x000fe400078ec0ff */
[----:B------:R-:W-:-:S03]  /*1770*/  IADD3 R16, PT, PT, R22, 0x1, RZ ;  /* 0x0000000116107810 */ /* 0x000fc60007ffe0ff */
[----:B------:R-:W-:Y:S02]  /*1780*/  IMAD.IADD R14, R1, 0x1, R14 ;  /* 0x00000001010e7824 */ /* 0x000fe400078e020e */
[----:B------:R0:W-:Y:S04]  /*1790*/  STL.U8 [R13], R16 ;  /* 0x000000100d007387 */ /* 0x0001e80000100000 */
[----:B------:R-:W2:Y:S01]  /*17a0*/  LDL.S8 R14, [R14] ;  /* 0x000000000e0e7983 */ /* 0x000ea20000100200 */
[----:B------:R-:W-:-:S04]  /*17b0*/  PRMT R15, R22, 0x8880, RZ ;  /* 0x00008880160f7816 */ /* 0x000fc800000000ff */
[----:B--2---:R-:W-:-:S04]  /*17c0*/  ISETP.GT.AND P0, PT, R14, R15, PT ;  /* 0x0000000f0e00720c */ /* 0x004fc80003f04270 */
[----:B------:R-:W-:Y:S02]  /*17d0*/  SEL R27, R27, R11, P0 ;  /* 0x0000000b1b1b7207 */ /* 0x000fe40000000000 */
[----:B------:R-:W-:Y:S02]  /*17e0*/  SEL R2, R2, R4, P0 ;  /* 0x0000000402027207 */ /* 0x000fe40000000000 */
[----:B0-----:R-:W-:-:S07]  /*17f0*/  SEL R6, R6, R12, P0 ;  /* 0x0000000c06067207 */ /* 0x001fce0000000000 */
.L_x_6:
[----:B------:R-:W-:Y:S05]  /*1800*/  BSYNC.RECONVERGENT B0 ;  /* 0x0000000000007941 */ /* 0x000fea0003800200 */
.L_x_5:
[----:B------:R-:W-:-:S05]  /*1810*/  VIADD R10, R10, 0x1 ;  /* 0x000000010a0a7836 */ /* 0x000fca0000000000 */
[----:B------:R-:W-:-:S04]  /*1820*/  PRMT R4, R10, 0x9910, RZ ;  /* 0x000099100a047816 */ /* 0x000fc800000000ff */
[----:B------:R-:W-:-:S13]  /*1830*/  ISETP.NE.AND P0, PT, R4, 0xa, PT ;  /* 0x0000000a0400780c */ /* 0x000fda0003f05270 */
[----:B------:R-:W-:Y:S05]  /*1840*/  @P0 BRA `(.L_x_16) ;  /* 0xfffffff0009c0947 */ /* 0x000fea000383ffff */
[----:B------:R-:W-:-:S05]  /*1850*/  LOP3.LUT R4, R2, 0xffff, RZ, 0xc0, !PT ;  /* 0x0000ffff02047812 */ /* 0x000fca00078ec0ff */
[----:B------:R-:W-:-:S06]  /*1860*/  IMAD.IADD R4, R1, 0x1, R4 ;  /* 0x0000000101047824 */ /* 0x000fcc00078e0204 */
[----:B------:R-:W2:Y:S02]  /*1870*/  LDL.S8 R4, [R4] ;  /* 0x0000000004047983 */ /* 0x000ea40000100200 */
[----:B--2---:R-:W-:-:S13]  /*1880*/  ISETP.GE.AND P0, PT, R4, 0x49, PT ;  /* 0x000000490400780c */ /* 0x004fda0003f06270 */
[----:B------:R-:W-:Y:S05]  /*1890*/  @P0 BRA `(.L_x_17) ;  /* 0x0000000000500947 */ /* 0x000fea0003800000 */
[----:B------:R-:W-:-:S05]  /*18a0*/  VIADD R0, R0, 0x1 ;  /* 0x0000000100007836 */ /* 0x000fca0000000000 */
[----:B------:R-:W-:-:S04]  /*18b0*/  PRMT R7, R0, 0x9910, RZ ;  /* 0x0000991000077816 */ /* 0x000fc800000000ff */
[----:B------:R-:W-:-:S13]  /*18c0*/  ISETP.NE.AND P0, PT, R7, 0xa, PT ;  /* 0x0000000a0700780c */ /* 0x000fda0003f05270 */
[----:B------:R-:W-:Y:S05]  /*18d0*/  @!P0 EXIT ;  /* 0x000000000000894d */ /* 0x000fea0003800000 */
[----:B------:R-:W-:Y:S01]  /*18e0*/  IMAD.MOV R7, RZ, RZ, -R0 ;  /* 0x000000ffff077224 */ /* 0x000fe200078e0a00 */
[----:B------:R-:W-:-:S04]  /*18f0*/  LOP3.LUT R4, R4, 0xffff, RZ, 0xc0, !PT ;  /* 0x0000ffff04047812 */ /* 0x000fc800078ec0ff */
[----:B------:R-:W-:-:S05]  /*1900*/  PRMT R7, R7, 0x7710, RZ ;  /* 0x0000771007077816 */ /* 0x000fca00000000ff */
[----:B------:R-:W-:-:S05]  /*1910*/  VIADD R7, R7, 0xa ;  /* 0x0000000a07077836 */ /* 0x000fca0000000000 */
[----:B------:R-:W-:Y:S02]  /*1920*/  PRMT R8, R7, 0x9910, RZ ;  /* 0x0000991007087816 */ /* 0x000fe400000000ff */
[----:B------:R-:W-:-:S03]  /*1930*/  PRMT R7, R4, 0x8880, RZ ;  /* 0x0000888004077816 */ /* 0x000fc600000000ff */
[----:B------:R-:W-:Y:S01]  /*1940*/  IMAD.MOV.U32 R4, RZ, RZ, R8 ;  /* 0x000000ffff047224 */ /* 0x000fe200078e0008 */
[----:B------:R-:W-:Y:S02]  /*1950*/  SHF.R.S32.HI R8, RZ, 0x1f, R7 ;  /* 0x0000001fff087819 */ /* 0x000fe40000011407 */
[----:B------:R-:W-:Y:S01]  /*1960*/  IADD3 R7, P0, PT, -R7, 0x49, RZ ;  /* 0x0000004907077810 */ /* 0x000fe20007f1e1ff */
[----:B------:R-:W-:-:S04]  /*1970*/  IMAD R4, R4, 0x9, RZ ;  /* 0x0000000904047824 */ /* 0x000fc800078e02ff */
[----:B------:R-:W-:Y:S01]  /*1980*/  IMAD.X R8, RZ, RZ, ~R8, P0 ;  /* 0x000000ffff087224 */ /* 0x000fe200000e0e08 */
[----:B------:R-:W-:-:S04]  /*1990*/  LOP3.LUT R4, R4, 0xffff, RZ, 0xc0, !PT ;  /* 0x0000ffff04047812 */ /* 0x000fc800078ec0ff */
[----:B------:R-:W-:-:S04]  /*19a0*/  ISETP.GT.U32.AND P0, PT, R7, R4, PT ;  /* 0x000000040700720c */ /* 0x000fc80003f04070 */
[----:B------:R-:W-:-:S13]  /*19b0*/  ISETP.GT.U32.AND.EX P0, PT, R8, RZ, PT, P0 ;  /* 0x000000ff0800720c */ /* 0x000fda0003f04100 */
[----:B------:R-:W-:Y:S05]  /*19c0*/  @!P0 BRA `(.L_x_18) ;  /* 0xffffffe800d48947 */ /* 0x000fea000383ffff */
[----:B------:R-:W-:Y:S05]  /*19d0*/  EXIT ;  /* 0x000000000000794d */ /* 0x000fea0003800000 */
.L_x_17:
[----:B------:R-:W0:Y:S01]  /*19e0*/  S2R R5, SR_LANEID ;  /* 0x0000000000057919 */ /* 0x000e220000000000 */
[----:B------:R-:W-:Y:S01]  /*19f0*/  VOTEU.ANY UR6, UPT, PT ;  /* 0x0000000000067886 */ /* 0x000fe200038e0100 */
[----:B------:R-:W1:Y:S01]  /*1a00*/  LDC.64 R2, c[0x0][0x380] ;  /* 0x0000e000ff027b82 */ /* 0x000e620000000a00 */
[----:B------:R-:W0:Y:S01]  /*1a10*/  FLO.U32 R0, UR6 ;  /* 0x0000000600007d00 */ /* 0x000e2200080e0000 */
[----:B------:R-:W2:Y:S06]  /*1a20*/  S2R R7, SR_LTMASK ;  /* 0x0000000000077919 */ /* 0x000eac0000003900 */
[----:B------:R-:W3:Y:S01]  /*1a30*/  LDC.64 R8, c[0x0][0x388] ;  /* 0x0000e200ff087b82 */ /* 0x000ee20000000a00 */
[----:B------:R-:W1:Y:S01]  /*1a40*/  POPC R11, UR6 ;  /* 0x00000006000b7d09 */ /* 0x000e620008000000 */
[----:B0-----:R-:W-:-:S13]  /*1a50*/  ISETP.EQ.U32.AND P0, PT, R0, R5, PT ;  /* 0x000000050000720c */ /* 0x001fda0003f02070 */
[----:B-1----:R-:W4:Y:S01]  /*1a60*/  @P0 ATOMG.E.ADD.STRONG.GPU PT, R3, desc[UR4][R2.64], R11 ;  /* 0x8000000b020309a8 */ /* 0x002f2200081ef104 */
[----:B--2---:R-:W-:Y:S01]  /*1a70*/  LOP3.LUT R10, R7, UR6, RZ, 0xc0, !PT ;  /* 0x00000006070a7c12 */ /* 0x004fe2000f8ec0ff */
[----:B------:R-:W-:Y:S01]  /*1a80*/  VIADD R7, R4, 0xffffffc1 ;  /* 0xffffffc104077836 */ /* 0x000fe20000000000 */
[----:B------:R-:W-:-:S04]  /*1a90*/  PRMT R6, R27, 0x5410, R6 ;  /* 0x000054101b067816 */ /* 0x000fc80000000006 */
[----:B------:R-:W0:Y:S01]  /*1aa0*/  POPC R10, R10 ;  /* 0x0000000a000a7309 */ /* 0x000e220000000000 */
[----:B----4-:R-:W0:Y:S02]  /*1ab0*/  SHFL.IDX PT, R5, R3, R0, 0x1f ;  /* 0x00001f0003057589 */ /* 0x010e2400000e0000 */
[----:B0-----:R-:W-:-:S04]  /*1ac0*/  IMAD.IADD R5, R5, 0x1, R10 ;  /* 0x0000000105057824 */ /* 0x001fc800078e020a */
[----:B---3--:R-:W-:-:S05]  /*1ad0*/  IMAD.WIDE R8, R5, 0x10, R8 ;  /* 0x0000001005087825 */ /* 0x008fca00078e0208 */
[----:B------:R-:W-:Y:S04]  /*1ae0*/  STG.E.64 desc[UR4][R8.64], R28 ;  /* 0x0000001c08007986 */ /* 0x000fe8000c101b04 */
[----:B------:R-:W-:Y:S01]  /*1af0*/  STG.E.64 desc[UR4][R8.64+0x8], R6 ;  /* 0x0000080608007986 */ /* 0x000fe2000c101b04 */
[----:B------:R-:W-:Y:S05]  /*1b00*/  EXIT ;  /* 0x000000000000794d */ /* 0x000fea0003800000 */
.L_x_19:
[----:B------:R-:W-:-:S00]  /*1b10*/  BRA `(.L_x_19) ;  /* 0xfffffffc00fc7947 */ /* 0x000fc0000383ffff */
[----:B------:R-:W-:-:S00]  /*1b20*/  NOP ;  /* 0x0000000000007918 */ /* 0x000fc00000000000 */
        /* <DEDUP_REMOVED lines=13> */
.L_x_20:


//--------------------- .nv.shared.reserved.0     --------------------------
	.section	.nv.shared.reserved.0,"aw",@nobits
	.weak		__nv_reservedSMEM_offset_0_alias
	.size		__nv_reservedSMEM_offset_0_alias, 0, 64
	.other		__nv_reservedSMEM_offset_0_alias,@"STO_CUDA_RESERVED_SHARED STV_DEFAULT"
__nv_reservedSMEM_offset_0_alias:
	.zero		0
	.zero		64


//--------------------- .nv.constant0._Z5crackPiP4seedPKm --------------------------
	.section	.nv.constant0._Z5crackPiP4seedPKm,"a",@progbits
	.sectionflags	@""
	.align	4
.nv.constant0._Z5crackPiP4seedPKm:
	.zero		920


//--------------------- SYMBOLS --------------------------

	.type		.nv.reservedSmem.offset0,@object
	.size		.nv.reservedSmem.offset0,0x4
